// auto-generated by cutlass_sweep.gemm — config: {"arch": "sm_100", "cluster_m": 4, "cluster_n": 1, "dtype": "bf16", "dtype_b": "bf16", "layout": "nt", "stages": 0, "tile_k": 64, "tile_m": 64, "tile_n": 128}
#include "cutlass/cutlass.h"
#include "cutlass/gemm/collective/collective_builder.hpp"
#include "cutlass/gemm/device/gemm_universal_adapter.h"
#include "cutlass/gemm/kernel/gemm_universal.hpp"
#include "cutlass/epilogue/collective/collective_builder.hpp"

using ElemA = cutlass::bfloat16_t;
using ElemB = cutlass::bfloat16_t;
using ElemCD = cutlass::bfloat16_t;
using Acc  = float;
using TileShape    = cute::Shape<cute::_64, cute::_128, cute::_64>;
using ClusterShape = cute::Shape<cute::_4, cute::_1, cute::_1>;

using CollectiveEpilogue = typename cutlass::epilogue::collective::CollectiveBuilder<
    cutlass::arch::Sm100, cutlass::arch::OpClassTensorOp,
    TileShape, ClusterShape,
    cutlass::epilogue::collective::EpilogueTileAuto,
    Acc, Acc,
    ElemCD, cutlass::layout::RowMajor, 128 / cutlass::sizeof_bits<ElemCD>::value,
    ElemCD, cutlass::layout::RowMajor, 128 / cutlass::sizeof_bits<ElemCD>::value,
    cutlass::epilogue::collective::EpilogueScheduleAuto
  >::CollectiveOp;

using CollectiveMainloop = typename cutlass::gemm::collective::CollectiveBuilder<
    cutlass::arch::Sm100, cutlass::arch::OpClassTensorOp,
    ElemA, cutlass::layout::RowMajor, 128 / cutlass::sizeof_bits<ElemA>::value,
    ElemB, cutlass::layout::ColumnMajor, 128 / cutlass::sizeof_bits<ElemB>::value,
    Acc,
    TileShape, ClusterShape,
    cutlass::gemm::collective::StageCountAutoCarveout<static_cast<int>(sizeof(typename CollectiveEpilogue::SharedStorage))>,
    cutlass::gemm::collective::KernelScheduleAuto
  >::CollectiveOp;

using GemmKernel = cutlass::gemm::kernel::GemmUniversal<
    cute::Shape<int,int,int,int>,
    CollectiveMainloop,
    CollectiveEpilogue
>;
using Gemm = cutlass::gemm::device::GemmUniversalAdapter<GemmKernel>;

// Force the device kernel symbol into the cubin without needing a host main.
auto* _anchor = &cutlass::device_kernel<GemmKernel>;


// ===== COMPILED SASS (sm_100a) =====

	.target	sm_100a

	.elftype	@"ET_EXEC"


//--------------------- .note.nv.tkinfo           --------------------------
	.section	.note.nv.tkinfo,"",@"SHT_NOTE"
	.sectionflags	@"SHF_NOTE_NV_TKINFO"
	.tkinfo
        /*0018*/ 	.word	0x00000002
        /*0030*/ 	.string	""
        /*0030*/ 	.string	"ptxas"
        /*0030*/ 	.string	"Cuda compilation tools, release 13.0, V13.0.88"
        /*0030*/ 	.string	"Build cuda_13.0.r13.0/compiler.36424714_0"
        /*0030*/ 	.string	"-arch sm_100a -m 64 "



//--------------------- .note.nv.cuinfo           --------------------------
	.section	.note.nv.cuinfo,"",@"SHT_NOTE"
	.sectionflags	@"SHF_NOTE_NV_CUINFO"
        /*0018*/ 	.short	0x0002
        /*001a*/ 	.short	0x0064
        /*001c*/ 	.short	0x0082
	.zero		2


//--------------------- .nv.info                  --------------------------
	.section	.nv.info,"",@"SHT_CUDA_INFO"
	.align	4


	//----- nvinfo : EIATTR_REGCOUNT
	.align		4
        /*0000*/ 	.byte	0x04, 0x2f
        /*0002*/ 	.short	(.L_19 - .L_18)
	.align		4
.L_18:
        /*0004*/ 	.word	index@(_ZN7cutlass13device_kernelINS_4gemm6kernel13GemmUniversalIN4cute5tupleIJiiiiEEENS1_10collective13CollectiveMmaINS1_35MainloopSm100TmaUmmaWarpSpecializedILi8ELi2ELi4ENS5_IJNS4_1CILi4EEENSA_ILi1EEESC_EEEEENS5_IJNSA_ILi64EEENSA_ILi128EEESF_EEENS_10bfloat16_tENS5_IJlSC_lEEESI_SJ_NS4_8TiledMMAINS4_8MMA_AtomIJNS4_20SM100_MMA_F16BF16_SSISI_SI_fLi64ELi128ELNS4_4UMMA5MajorE0ELSO_0ELNSN_7ScaleInE0ELSP_0EEEEEENS4_6LayoutINS5_IJSC_SC_SC_EEENS5_IJNSA_ILi0EEESU_SU_EEEEENS5_IJNS4_10UnderscoreESX_SX_EEEEENS4_13SM90_TMA_LOADENS4_14ComposedLayoutINS4_7SwizzleILi3ELi4ELi3EEENS4_18smem_ptr_flag_bitsILi16EEENSS_INS5_IJNSA_ILi8EEESF_EEENS5_IJSF_SC_EEEEEEEvNS4_8identityENS4_23SM90_TMA_LOAD_MULTICASTES1A_vS1B_EENS_8epilogue10collective18CollectiveEpilogueINS1E_23Sm100TmaWarpSpecializedILi4ELi2ELi16ELb1ELb0EEEJSH_NS5_IJNSS_ISF_SC_EENSS_INSA_ILi32EEESC_EEEEESI_SJ_SI_SJ_NS1E_6fusion15FusionCallbacksIS1I_NS1N_17LinearCombinationISI_fSI_fLNS_15FloatRoundStyleE2EEESH_S1M_JEEENS4_5SM1004TMEM4LOAD26SM100_TMEM_LOAD_16dp256b4xES10_NS11_INS12_ILi2ELi4ELi3EEES15_NSS_INS5_IJS16_S1K_EEENS5_IJS1K_SC_EEEEEEENS4_17SM75_U32x4_LDSM_NENS4_14SM90_TMA_STOREES21_NS4_17SM90_U32x4_STSM_NENS4_39AutoVectorizingCopyWithAssumedAlignmentILi128EEEEEEvvEEEEvNT_6ParamsE)
        /*0008*/ 	.word	0x00000044


	//----- nvinfo : EIATTR_FRAME_SIZE
	.align		4
.L_19:
        /*000c*/ 	.byte	0x04, 0x11
        /*000e*/ 	.short	(.L_21 - .L_20)
	.align		4
.L_20:
        /*0010*/ 	.word	index@($__internal_2_$__cuda_sm10x_tcgen05_guardrail_trap_unallocated_columns_being_dealloced)
        /*0014*/ 	.word	0x00000000


	//----- nvinfo : EIATTR_FRAME_SIZE
	.align		4
.L_21:
        /*0018*/ 	.byte	0x04, 0x11
        /*001a*/ 	.short	(.L_23 - .L_22)
	.align		4
.L_22:
        /*001c*/ 	.word	index@($__internal_1_$__cuda_sm10x_tcgen05_guardrail_trap_phase_invalid_during_alloc)
        /*0020*/ 	.word	0x00000000


	//----- nvinfo : EIATTR_FRAME_SIZE
	.align		4
.L_23:
        /*0024*/ 	.byte	0x04, 0x11
        /*0026*/ 	.short	(.L_25 - .L_24)
	.align		4
.L_24:
        /*0028*/ 	.word	index@($__internal_0_$__cuda_sm10x_tcgen05_guardrail_trap_col_being_dealloced_not_returned_by_alloc)
        /*002c*/ 	.word	0x00000000


	//----- nvinfo : EIATTR_FRAME_SIZE
	.align		4
.L_25:
        /*0030*/ 	.byte	0x04, 0x11
        /*0032*/ 	.short	(.L_27 - .L_26)
	.align		4
.L_26:
        /*0034*/ 	.word	index@(_ZN7cutlass13device_kernelINS_4gemm6kernel13GemmUniversalIN4cute5tupleIJiiiiEEENS1_10collective13CollectiveMmaINS1_35MainloopSm100TmaUmmaWarpSpecializedILi8ELi2ELi4ENS5_IJNS4_1CILi4EEENSA_ILi1EEESC_EEEEENS5_IJNSA_ILi64EEENSA_ILi128EEESF_EEENS_10bfloat16_tENS5_IJlSC_lEEESI_SJ_NS4_8TiledMMAINS4_8MMA_AtomIJNS4_20SM100_MMA_F16BF16_SSISI_SI_fLi64ELi128ELNS4_4UMMA5MajorE0ELSO_0ELNSN_7ScaleInE0ELSP_0EEEEEENS4_6LayoutINS5_IJSC_SC_SC_EEENS5_IJNSA_ILi0EEESU_SU_EEEEENS5_IJNS4_10UnderscoreESX_SX_EEEEENS4_13SM90_TMA_LOADENS4_14ComposedLayoutINS4_7SwizzleILi3ELi4ELi3EEENS4_18smem_ptr_flag_bitsILi16EEENSS_INS5_IJNSA_ILi8EEESF_EEENS5_IJSF_SC_EEEEEEEvNS4_8identityENS4_23SM90_TMA_LOAD_MULTICASTES1A_vS1B_EENS_8epilogue10collective18CollectiveEpilogueINS1E_23Sm100TmaWarpSpecializedILi4ELi2ELi16ELb1ELb0EEEJSH_NS5_IJNSS_ISF_SC_EENSS_INSA_ILi32EEESC_EEEEESI_SJ_SI_SJ_NS1E_6fusion15FusionCallbacksIS1I_NS1N_17LinearCombinationISI_fSI_fLNS_15FloatRoundStyleE2EEESH_S1M_JEEENS4_5SM1004TMEM4LOAD26SM100_TMEM_LOAD_16dp256b4xES10_NS11_INS12_ILi2ELi4ELi3EEES15_NSS_INS5_IJS16_S1K_EEENS5_IJS1K_SC_EEEEEEENS4_17SM75_U32x4_LDSM_NENS4_14SM90_TMA_STOREES21_NS4_17SM90_U32x4_STSM_NENS4_39AutoVectorizingCopyWithAssumedAlignmentILi128EEEEEEvvEEEEvNT_6ParamsE)
        /*0038*/ 	.word	0x00000000


	//----- nvinfo : EIATTR_MIN_STACK_SIZE
	.align		4
.L_27:
        /*003c*/ 	.byte	0x04, 0x12
        /*003e*/ 	.short	(.L_29 - .L_28)
	.align		4
.L_28:
        /*0040*/ 	.word	index@(_ZN7cutlass13device_kernelINS_4gemm6kernel13GemmUniversalIN4cute5tupleIJiiiiEEENS1_10collective13CollectiveMmaINS1_35MainloopSm100TmaUmmaWarpSpecializedILi8ELi2ELi4ENS5_IJNS4_1CILi4EEENSA_ILi1EEESC_EEEEENS5_IJNSA_ILi64EEENSA_ILi128EEESF_EEENS_10bfloat16_tENS5_IJlSC_lEEESI_SJ_NS4_8TiledMMAINS4_8MMA_AtomIJNS4_20SM100_MMA_F16BF16_SSISI_SI_fLi64ELi128ELNS4_4UMMA5MajorE0ELSO_0ELNSN_7ScaleInE0ELSP_0EEEEEENS4_6LayoutINS5_IJSC_SC_SC_EEENS5_IJNSA_ILi0EEESU_SU_EEEEENS5_IJNS4_10UnderscoreESX_SX_EEEEENS4_13SM90_TMA_LOADENS4_14ComposedLayoutINS4_7SwizzleILi3ELi4ELi3EEENS4_18smem_ptr_flag_bitsILi16EEENSS_INS5_IJNSA_ILi8EEESF_EEENS5_IJSF_SC_EEEEEEEvNS4_8identityENS4_23SM90_TMA_LOAD_MULTICASTES1A_vS1B_EENS_8epilogue10collective18CollectiveEpilogueINS1E_23Sm100TmaWarpSpecializedILi4ELi2ELi16ELb1ELb0EEEJSH_NS5_IJNSS_ISF_SC_EENSS_INSA_ILi32EEESC_EEEEESI_SJ_SI_SJ_NS1E_6fusion15FusionCallbacksIS1I_NS1N_17LinearCombinationISI_fSI_fLNS_15FloatRoundStyleE2EEESH_S1M_JEEENS4_5SM1004TMEM4LOAD26SM100_TMEM_LOAD_16dp256b4xES10_NS11_INS12_ILi2ELi4ELi3EEES15_NSS_INS5_IJS16_S1K_EEENS5_IJS1K_SC_EEEEEEENS4_17SM75_U32x4_LDSM_NENS4_14SM90_TMA_STOREES21_NS4_17SM90_U32x4_STSM_NENS4_39AutoVectorizingCopyWithAssumedAlignmentILi128EEEEEEvvEEEEvNT_6ParamsE)
        /*0044*/ 	.word	0x00000000
.L_29:


//--------------------- .nv.compat                --------------------------
	.section	.nv.compat,"",@"SHT_CUDA_COMPAT_INFO"
	.align	4
        /*0000*/ 	.byte	0x02, 0x09, 0x01, 0x00, 0x02, 0x02, 0x02, 0x00, 0x02, 0x05, 0x05, 0x00, 0x03, 0x07, 0x01, 0x01
        /*0010*/ 	.byte	0x02, 0x03, 0x01, 0x00, 0x02, 0x06, 0x01, 0x00, 0x04, 0x0b, 0x08, 0x00, 0x09, 0x00, 0x00, 0x00
        /*0020*/ 	.byte	0x00, 0x00, 0x00, 0x00


//--------------------- .nv.info._ZN7cutlass13device_kernelINS_4gemm6kernel13GemmUniversalIN4cute5tupleIJiiiiEEENS1_10collective13CollectiveMmaINS1_35MainloopSm100TmaUmmaWarpSpecializedILi8ELi2ELi4ENS5_IJNS4_1CILi4EEENSA_ILi1EEESC_EEEEENS5_IJNSA_ILi64EEENSA_ILi128EEESF_EEENS_10bfloat16_tENS5_IJlSC_lEEESI_SJ_NS4_8TiledMMAINS4_8MMA_AtomIJNS4_20SM100_MMA_F16BF16_SSISI_SI_fLi64ELi128ELNS4_4UMMA5MajorE0ELSO_0ELNSN_7ScaleInE0ELSP_0EEEEEENS4_6LayoutINS5_IJSC_SC_SC_EEENS5_IJNSA_ILi0EEESU_SU_EEEEENS5_IJNS4_10UnderscoreESX_SX_EEEEENS4_13SM90_TMA_LOADENS4_14ComposedLayoutINS4_7SwizzleILi3ELi4ELi3EEENS4_18smem_ptr_flag_bitsILi16EEENSS_INS5_IJNSA_ILi8EEESF_EEENS5_IJSF_SC_EEEEEEEvNS4_8identityENS4_23SM90_TMA_LOAD_MULTICASTES1A_vS1B_EENS_8epilogue10collective18CollectiveEpilogueINS1E_23Sm100TmaWarpSpecializedILi4ELi2ELi16ELb1ELb0EEEJSH_NS5_IJNSS_ISF_SC_EENSS_INSA_ILi32EEESC_EEEEESI_SJ_SI_SJ_NS1E_6fusion15FusionCallbacksIS1I_NS1N_17LinearCombinationISI_fSI_fLNS_15FloatRoundStyleE2EEESH_S1M_JEEENS4_5SM1004TMEM4LOAD26SM100_TMEM_LOAD_16dp256b4xES10_NS11_INS12_ILi2ELi4ELi3EEES15_NSS_INS5_IJS16_S1K_EEENS5_IJS1K_SC_EEEEEEENS4_17SM75_U32x4_LDSM_NENS4_14SM90_TMA_STOREES21_NS4_17SM90_U32x4_STSM_NENS4_39AutoVectorizingCopyWithAssumedAlignmentILi128EEEEEEvvEEEEvNT_6ParamsE --------------------------
	.section	.nv.info._ZN7cutlass13device_kernelINS_4gemm6kernel13GemmUniversalIN4cute5tupleIJiiiiEEENS1_10collective13CollectiveMmaINS1_35MainloopSm100TmaUmmaWarpSpecializedILi8ELi2ELi4ENS5_IJNS4_1CILi4EEENSA_ILi1EEESC_EEEEENS5_IJNSA_ILi64EEENSA_ILi128EEESF_EEENS_10bfloat16_tENS5_IJlSC_lEEESI_SJ_NS4_8TiledMMAINS4_8MMA_AtomIJNS4_20SM100_MMA_F16BF16_SSISI_SI_fLi64ELi128ELNS4_4UMMA5MajorE0ELSO_0ELNSN_7ScaleInE0ELSP_0EEEEEENS4_6LayoutINS5_IJSC_SC_SC_EEENS5_IJNSA_ILi0EEESU_SU_EEEEENS5_IJNS4_10UnderscoreESX_SX_EEEEENS4_13SM90_TMA_LOADENS4_14ComposedLayoutINS4_7SwizzleILi3ELi4ELi3EEENS4_18smem_ptr_flag_bitsILi16EEENSS_INS5_IJNSA_ILi8EEESF_EEENS5_IJSF_SC_EEEEEEEvNS4_8identityENS4_23SM90_TMA_LOAD_MULTICASTES1A_vS1B_EENS_8epilogue10collective18CollectiveEpilogueINS1E_23Sm100TmaWarpSpecializedILi4ELi2ELi16ELb1ELb0EEEJSH_NS5_IJNSS_ISF_SC_EENSS_INSA_ILi32EEESC_EEEEESI_SJ_SI_SJ_NS1E_6fusion15FusionCallbacksIS1I_NS1N_17LinearCombinationISI_fSI_fLNS_15FloatRoundStyleE2EEESH_S1M_JEEENS4_5SM1004TMEM4LOAD26SM100_TMEM_LOAD_16dp256b4xES10_NS11_INS12_ILi2ELi4ELi3EEES15_NSS_INS5_IJS16_S1K_EEENS5_IJS1K_SC_EEEEEEENS4_17SM75_U32x4_LDSM_NENS4_14SM90_TMA_STOREES21_NS4_17SM90_U32x4_STSM_NENS4_39AutoVectorizingCopyWithAssumedAlignmentILi128EEEEEEvvEEEEvNT_6ParamsE,"",@"SHT_CUDA_INFO"
	.sectionflags	@""
	.align	4


	//----- nvinfo : EIATTR_CUDA_API_VERSION
	.align		4
        /*0000*/ 	.byte	0x04, 0x37
        /*0002*/ 	.short	(.L_31 - .L_30)
.L_30:
        /*0004*/ 	.word	0x00000082


	//----- nvinfo : EIATTR_KPARAM_INFO
	.align		4
.L_31:
        /*0008*/ 	.byte	0x04, 0x17
        /*000a*/ 	.short	(.L_33 - .L_32)
.L_32:
        /*000c*/ 	.word	0x00000000
        /*0010*/ 	.short	0x0000
        /*0012*/ 	.short	0x0000
        /*0014*/ 	.byte	0x00, 0xf0, 0x01, 0x20


	//----- nvinfo : EIATTR_AT_ENTRY_FRAGMENTS
	.align		4
.L_33:
        /*0018*/ 	.byte	0x04, 0x4f
        /*001a*/ 	.short	(.L_35 - .L_34)


	//   ....[0]....
.L_34:
        /*001c*/ 	.word	0x00000006


	//----- nvinfo : EIATTR_RESERVED_SMEM_USED
	.align		4
.L_35:
        /*0020*/ 	.byte	0x01, 0x41
	.zero		2


	//----- nvinfo : EIATTR_SPARSE_MMA_MASK
	.align		4
        /*0024*/ 	.byte	0x03, 0x50
        /*0026*/ 	.short	0x0000


	//----- nvinfo : EIATTR_TCGEN05_1CTA_USED
	.align		4
        /*0028*/ 	.byte	0x01, 0x51
	.zero		2


	//----- nvinfo : EIATTR_MAXREG_COUNT
	.align		4
        /*002c*/ 	.byte	0x03, 0x1b
        /*002e*/ 	.short	0x00ff


	//----- nvinfo : EIATTR_NUM_BARRIERS
	.align		4
        /*0030*/ 	.byte	0x02, 0x4c
        /*0032*/ 	.byte	0x07
	.zero		1


	//----- nvinfo : EIATTR_EXTERNS
	.align		4
        /*0034*/ 	.byte	0x04, 0x0f
        /*0036*/ 	.short	(.L_37 - .L_36)


	//   ....[0]....
	.align		4
.L_36:
        /*0038*/ 	.word	index@(__assertfail)


	//----- nvinfo : EIATTR_MERCURY_ISA_VERSION
	.align		4
.L_37:
        /*003c*/ 	.byte	0x03, 0x5f
        /*003e*/ 	.short	0x0101


	//----- nvinfo : EIATTR_INT_WARP_WIDE_INSTR_OFFSETS
	.align		4
        /*0040*/ 	.byte	0x04, 0x31
        /*0042*/ 	.short	(.L_39 - .L_38)


	//   ....[0]....
.L_38:
        /*0044*/ 	.word	0x00004040


	//   ....[1]....
        /*0048*/ 	.word	0x00004070


	//   ....[2]....
        /*004c*/ 	.word	0x00004090


	//   ....[3]....
        /*0050*/ 	.word	0x00004ca0


	//   ....[4]....
        /*0054*/ 	.word	0x00004d00


	//   ....[5]....
        /*0058*/ 	.word	0x00004de0


	//   ....[6]....
        /*005c*/ 	.word	0x00004e60


	//   ....[7]....
        /*0060*/ 	.word	0x00004f50


	//   ....[8]....
        /*0064*/ 	.word	0x00004fe0


	//   ....[9]....
        /*0068*/ 	.word	0x000050d0


	//   ....[10]....
        /*006c*/ 	.word	0x00005180


	//----- nvinfo : EIATTR_COOP_GROUP_MASK_REGIDS
	.align		4
.L_39:
        /*0070*/ 	.byte	0x04, 0x29
        /*0072*/ 	.short	(.L_41 - .L_40)


	//   ....[0]....
.L_40:
        /*0074*/ 	.word	0xffffffff


	//   ....[1]....
        /*0078*/ 	.word	0xffffffff


	//   ....[2]....
        /*007c*/ 	.word	0xffffffff


	//   ....[3]....
        /*0080*/ 	.word	0xffffffff


	//   ....[4]....
        /*0084*/ 	.word	0xffffffff


	//   ....[5]....
        /*0088*/ 	.word	0xffffffff


	//   ....[6]....
        /*008c*/ 	.word	0xffffffff


	//   ....[7]....
        /*0090*/ 	.word	0xffffffff


	//   ....[8]....
        /*0094*/ 	.word	0xffffffff


	//   ....[9]....
        /*0098*/ 	.word	0xffffffff


	//   ....[10]....
        /*009c*/ 	.word	0xffffffff


	//   ....[11]....
        /*00a0*/ 	.word	0xffffffff


	//   ....[12]....
        /*00a4*/ 	.word	0xffffffff


	//   ....[13]....
        /*00a8*/ 	.word	0xffffffff


	//----- nvinfo : EIATTR_COOP_GROUP_INSTR_OFFSETS
	.align		4
.L_41:
        /*00ac*/ 	.byte	0x04, 0x28
        /*00ae*/ 	.short	(.L_43 - .L_42)


	//   ....[0]....
.L_42:
        /*00b0*/ 	.word	0x00000080


	//   ....[1]....
        /*00b4*/ 	.word	0x000004f0


	//   ....[2]....
        /*00b8*/ 	.word	0x00000730


	//   ....[3]....
        /*00bc*/ 	.word	0x000008d0


	//   ....[4]....
        /*00c0*/ 	.word	0x000009d0


	//   ....[5]....
        /*00c4*/ 	.word	0x00000b40


	//   ....[6]....
        /*00c8*/ 	.word	0x00000ce0


	//   ....[7]....
        /*00cc*/ 	.word	0x00000ea0


	//   ....[8]....
        /*00d0*/ 	.word	0x00002100


	//   ....[9]....
        /*00d4*/ 	.word	0x00003230


	//   ....[10]....
        /*00d8*/ 	.word	0x00003440


	//   ....[11]....
        /*00dc*/ 	.word	0x00003470


	//   ....[12]....
        /*00e0*/ 	.word	0x00003f20


	//   ....[13]....
        /*00e4*/ 	.word	0x00004150


	//----- nvinfo : EIATTR_VRC_CTA_INIT_COUNT
	.align		4
.L_43:
        /*00e8*/ 	.byte	0x02, 0x4a
        /*00ea*/ 	.byte	0x80
	.zero		1


	//----- nvinfo : EIATTR_SYSCALL_OFFSETS
	.align		4
        /*00ec*/ 	.byte	0x04, 0x46
        /*00ee*/ 	.short	(.L_45 - .L_44)


	//   ....[0]....
.L_44:
        /*00f0*/ 	.word	0x00005e10


	//   ....[1]....
        /*00f4*/ 	.word	0x00005f00


	//   ....[2]....
        /*00f8*/ 	.word	0x00006690


	//   ....[3]....
        /*00fc*/ 	.word	0x00006f40


	//   ....[4]....
        /*0100*/ 	.word	0x000077d0


	//   ....[5]....
        /*0104*/ 	.word	0x00008050


	//----- nvinfo : EIATTR_MBARRIER_INSTR_OFFSETS
	.align		4
.L_45:
        /*0108*/ 	.byte	0x04, 0x39
        /*010a*/ 	.short	(.L_47 - .L_46)


	//   ....[0]....
.L_46:
        /*010c*/ 	.word	0x00000610
        /*0110*/ 	.word	0x000000ff
        /*0114*/ 	.word	0x00000000
        /*0118*/ 	.short	0x0100
        /*011a*/ 	.byte	0x04
	.zero		1


	//   ....[1]....
        /*011c*/ 	.word	0x00000620
        /*0120*/ 	.word	0x000000ff
        /*0124*/ 	.word	0x00000040
        /*0128*/ 	.short	0x0100
        /*012a*/ 	.byte	0x04
	.zero		1


	//   ....[2]....
        /*012c*/ 	.word	0x00000630
        /*0130*/ 	.word	0x000000ff
        /*0134*/ 	.word	0x00000008
        /*0138*/ 	.short	0x0100
        /*013a*/ 	.byte	0x04
	.zero		1


	//   ....[3]....
        /*013c*/ 	.word	0x00000640
        /*0140*/ 	.word	0x000000ff
        /*0144*/ 	.word	0x00000048
        /*0148*/ 	.short	0x0100
        /*014a*/ 	.byte	0x04
	.zero		1


	//   ....[4]....
        /*014c*/ 	.word	0x00000650
        /*0150*/ 	.word	0x000000ff
        /*0154*/ 	.word	0x00000010
        /*0158*/ 	.short	0x0100
        /*015a*/ 	.byte	0x04
	.zero		1


	//   ....[5]....
        /*015c*/ 	.word	0x00000660
        /*0160*/ 	.word	0x000000ff
        /*0164*/ 	.word	0x00000050
        /*0168*/ 	.short	0x0100
        /*016a*/ 	.byte	0x04
	.zero		1


	//   ....[6]....
        /*016c*/ 	.word	0x00000670
        /*0170*/ 	.word	0x000000ff
        /*0174*/ 	.word	0x00000018
        /*0178*/ 	.short	0x0100
        /*017a*/ 	.byte	0x04
	.zero		1


	//   ....[7]....
        /*017c*/ 	.word	0x00000680
        /*0180*/ 	.word	0x000000ff
        /*0184*/ 	.word	0x00000058
        /*0188*/ 	.short	0x0100
        /*018a*/ 	.byte	0x04
	.zero		1


	//   ....[8]....
        /*018c*/ 	.word	0x00000690
        /*0190*/ 	.word	0x000000ff
        /*0194*/ 	.word	0x00000020
        /*0198*/ 	.short	0x0100
        /*019a*/ 	.byte	0x04
	.zero		1


	//   ....[9]....
        /*019c*/ 	.word	0x000006a0
        /*01a0*/ 	.word	0x000000ff
        /*01a4*/ 	.word	0x00000060
        /*01a8*/ 	.short	0x0100
        /*01aa*/ 	.byte	0x04
	.zero		1


	//   ....[10]....
        /*01ac*/ 	.word	0x000006b0
        /*01b0*/ 	.word	0x000000ff
        /*01b4*/ 	.word	0x00000028
        /*01b8*/ 	.short	0x0100
        /*01ba*/ 	.byte	0x04
	.zero		1


	//   ....[11]....
        /*01bc*/ 	.word	0x000006c0
        /*01c0*/ 	.word	0x000000ff
        /*01c4*/ 	.word	0x00000068
        /*01c8*/ 	.short	0x0100
        /*01ca*/ 	.byte	0x04
	.zero		1


	//   ....[12]....
        /*01cc*/ 	.word	0x000006d0
        /*01d0*/ 	.word	0x000000ff
        /*01d4*/ 	.word	0x00000030
        /*01d8*/ 	.short	0x0100
        /*01da*/ 	.byte	0x04
	.zero		1


	//   ....[13]....
        /*01dc*/ 	.word	0x000006e0
        /*01e0*/ 	.word	0x000000ff
        /*01e4*/ 	.word	0x00000070
        /*01e8*/ 	.short	0x0100
        /*01ea*/ 	.byte	0x04
	.zero		1


	//   ....[14]....
        /*01ec*/ 	.word	0x000006f0
        /*01f0*/ 	.word	0x000000ff
        /*01f4*/ 	.word	0x00000038
        /*01f8*/ 	.short	0x0100
        /*01fa*/ 	.byte	0x04
	.zero		1


	//   ....[15]....
        /*01fc*/ 	.word	0x00000700
        /*0200*/ 	.word	0x000000ff
        /*0204*/ 	.word	0x00000078
        /*0208*/ 	.short	0x0100
        /*020a*/ 	.byte	0x04
	.zero		1


	//   ....[16]....
        /*020c*/ 	.word	0x00000840
        /*0210*/ 	.word	0x000000ff
        /*0214*/ 	.word	0x00000080
        /*0218*/ 	.short	0x0100
        /*021a*/ 	.byte	0x04
	.zero		1


	//   ....[17]....
        /*021c*/ 	.word	0x00000850
        /*0220*/ 	.word	0x000000ff
        /*0224*/ 	.word	0x000000a0
        /*0228*/ 	.short	0x0100
        /*022a*/ 	.byte	0x04
	.zero		1


	//   ....[18]....
        /*022c*/ 	.word	0x00000860
        /*0230*/ 	.word	0x000000ff
        /*0234*/ 	.word	0x00000088
        /*0238*/ 	.short	0x0100
        /*023a*/ 	.byte	0x04
	.zero		1


	//   ....[19]....
        /*023c*/ 	.word	0x00000870
        /*0240*/ 	.word	0x000000ff
        /*0244*/ 	.word	0x000000a8
        /*0248*/ 	.short	0x0100
        /*024a*/ 	.byte	0x04
	.zero		1


	//   ....[20]....
        /*024c*/ 	.word	0x00000880
        /*0250*/ 	.word	0x000000ff
        /*0254*/ 	.word	0x00000090
        /*0258*/ 	.short	0x0100
        /*025a*/ 	.byte	0x04
	.zero		1


	//   ....[21]....
        /*025c*/ 	.word	0x00000890
        /*0260*/ 	.word	0x000000ff
        /*0264*/ 	.word	0x000000b0
        /*0268*/ 	.short	0x0100
        /*026a*/ 	.byte	0x04
	.zero		1


	//   ....[22]....
        /*026c*/ 	.word	0x000008a0
        /*0270*/ 	.word	0x000000ff
        /*0274*/ 	.word	0x00000098
        /*0278*/ 	.short	0x0100
        /*027a*/ 	.byte	0x04
	.zero		1


	//   ....[23]....
        /*027c*/ 	.word	0x000008b0
        /*0280*/ 	.word	0x000000ff
        /*0284*/ 	.word	0x000000b8
        /*0288*/ 	.short	0x0100
        /*028a*/ 	.byte	0x04
	.zero		1


	//   ....[24]....
        /*028c*/ 	.word	0x000009a0
        /*0290*/ 	.word	0x000000ff
        /*0294*/ 	.word	0x000000c0
        /*0298*/ 	.short	0x0100
        /*029a*/ 	.byte	0x06
	.zero		1


	//   ....[25]....
        /*029c*/ 	.word	0x000009b0
        /*02a0*/ 	.word	0x000000ff
        /*02a4*/ 	.word	0x000000c8
        /*02a8*/ 	.short	0x0100
        /*02aa*/ 	.byte	0x06
	.zero		1


	//   ....[26]....
        /*02ac*/ 	.word	0x00000af0
        /*02b0*/ 	.word	0x000000ff
        /*02b4*/ 	.word	0x000000d0
        /*02b8*/ 	.short	0x0100
        /*02ba*/ 	.byte	0x06
	.zero		1


	//   ....[27]....
        /*02bc*/ 	.word	0x00000b00
        /*02c0*/ 	.word	0x000000ff
        /*02c4*/ 	.word	0x000000e0
        /*02c8*/ 	.short	0x0100
        /*02ca*/ 	.byte	0x06
	.zero		1


	//   ....[28]....
        /*02cc*/ 	.word	0x00000b10
        /*02d0*/ 	.word	0x000000ff
        /*02d4*/ 	.word	0x000000d8
        /*02d8*/ 	.short	0x0100
        /*02da*/ 	.byte	0x06
	.zero		1


	//   ....[29]....
        /*02dc*/ 	.word	0x00000b20
        /*02e0*/ 	.word	0x000000ff
        /*02e4*/ 	.word	0x000000e8
        /*02e8*/ 	.short	0x0100
        /*02ea*/ 	.byte	0x06
	.zero		1


	//   ....[30]....
        /*02ec*/ 	.word	0x00000c50
        /*02f0*/ 	.word	0x000000ff
        /*02f4*/ 	.word	0x000000f0
        /*02f8*/ 	.short	0x0100
        /*02fa*/ 	.byte	0x04
	.zero		1


	//   ....[31]....
        /*02fc*/ 	.word	0x00000c60
        /*0300*/ 	.word	0x000000ff
        /*0304*/ 	.word	0x00000110
        /*0308*/ 	.short	0x0100
        /*030a*/ 	.byte	0x04
	.zero		1


	//   ....[32]....
        /*030c*/ 	.word	0x00000c70
        /*0310*/ 	.word	0x000000ff
        /*0314*/ 	.word	0x000000f8
        /*0318*/ 	.short	0x0100
        /*031a*/ 	.byte	0x04
	.zero		1


	//   ....[33]....
        /*031c*/ 	.word	0x00000c80
        /*0320*/ 	.word	0x000000ff
        /*0324*/ 	.word	0x00000118
        /*0328*/ 	.short	0x0100
        /*032a*/ 	.byte	0x04
	.zero		1


	//   ....[34]....
        /*032c*/ 	.word	0x00000c90
        /*0330*/ 	.word	0x000000ff
        /*0334*/ 	.word	0x00000100
        /*0338*/ 	.short	0x0100
        /*033a*/ 	.byte	0x04
	.zero		1


	//   ....[35]....
        /*033c*/ 	.word	0x00000ca0
        /*0340*/ 	.word	0x000000ff
        /*0344*/ 	.word	0x00000120
        /*0348*/ 	.short	0x0100
        /*034a*/ 	.byte	0x04
	.zero		1


	//   ....[36]....
        /*034c*/ 	.word	0x00000cb0
        /*0350*/ 	.word	0x000000ff
        /*0354*/ 	.word	0x00000108
        /*0358*/ 	.short	0x0100
        /*035a*/ 	.byte	0x04
	.zero		1


	//   ....[37]....
        /*035c*/ 	.word	0x00000cc0
        /*0360*/ 	.word	0x000000ff
        /*0364*/ 	.word	0x00000128
        /*0368*/ 	.short	0x0100
        /*036a*/ 	.byte	0x04
	.zero		1


	//   ....[38]....
        /*036c*/ 	.word	0x00000db0
        /*0370*/ 	.word	0x000000ff
        /*0374*/ 	.word	0x00000130
        /*0378*/ 	.short	0x0100
        /*037a*/ 	.byte	0x04
	.zero		1


	//   ....[39]....
        /*037c*/ 	.word	0x00000dc0
        /*0380*/ 	.word	0x000000ff
        /*0384*/ 	.word	0x00000140
        /*0388*/ 	.short	0x0100
        /*038a*/ 	.byte	0x04
	.zero		1


	//   ....[40]....
        /*038c*/ 	.word	0x00000dd0
        /*0390*/ 	.word	0x000000ff
        /*0394*/ 	.word	0x00000138
        /*0398*/ 	.short	0x0100
        /*039a*/ 	.byte	0x04
	.zero		1


	//   ....[41]....
        /*039c*/ 	.word	0x00000de0
        /*03a0*/ 	.word	0x000000ff
        /*03a4*/ 	.word	0x00000148
        /*03a8*/ 	.short	0x0100
        /*03aa*/ 	.byte	0x04
	.zero		1


	//   ....[42]....
        /*03ac*/ 	.word	0x000019c0
        /*03b0*/ 	.word	0x00000000
        /*03b4*/ 	.word	0x00000140
        /*03b8*/ 	.short	0x010a
        /*03ba*/ 	.byte	0xff
	.zero		1


	//   ....[43]....
        /*03bc*/ 	.word	0x000019f0
        /*03c0*/ 	.word	0x00000000
        /*03c4*/ 	.word	0x00000130
        /*03c8*/ 	.short	0x0101
        /*03ca*/ 	.byte	0xff
	.zero		1


	//   ....[44]....
        /*03cc*/ 	.word	0x00001aa0
        /*03d0*/ 	.word	0x000000ff
        /*03d4*/ 	.word	0x00000040
        /*03d8*/ 	.short	0x010a
        /*03da*/ 	.byte	0x04
	.zero		1


	//   ....[45]....
        /*03dc*/ 	.word	0x00001b20
        /*03e0*/ 	.word	0x000000ff
        /*03e4*/ 	.word	0x00000040
        /*03e8*/ 	.short	0x010a
        /*03ea*/ 	.byte	0x21
	.zero		1


	//   ....[46]....
        /*03ec*/ 	.word	0x00001cb0
        /*03f0*/ 	.word	0x000000ff
        /*03f4*/ 	.word	0x00000040
        /*03f8*/ 	.short	0x010a
        /*03fa*/ 	.byte	0x06
	.zero		1


	//   ....[47]....
        /*03fc*/ 	.word	0x00001dc0
        /*0400*/ 	.word	0x000000ff
        /*0404*/ 	.word	0x000000c8
        /*0408*/ 	.short	0x0101
        /*040a*/ 	.byte	0x0d
	.zero		1


	//   ....[48]....
        /*040c*/ 	.word	0x00001de0
        /*0410*/ 	.word	0x000000ff
        /*0414*/ 	.word	0x00000040
        /*0418*/ 	.short	0x010a
        /*041a*/ 	.byte	0x04
	.zero		1


	//   ....[49]....
        /*041c*/ 	.word	0x00001e60
        /*0420*/ 	.word	0x000000ff
        /*0424*/ 	.word	0x00000040
        /*0428*/ 	.short	0x010a
        /*042a*/ 	.byte	0x09
	.zero		1


	//   ....[50]....
        /*042c*/ 	.word	0x00002000
        /*0430*/ 	.word	0x000000ff
        /*0434*/ 	.word	0x00000040
        /*0438*/ 	.short	0x010a
        /*043a*/ 	.byte	0x07
	.zero		1


	//   ....[51]....
        /*043c*/ 	.word	0x00002130
        /*0440*/ 	.word	0x00000003
        /*0444*/ 	.word	0x000000d0
        /*0448*/ 	.short	0x010a
        /*044a*/ 	.byte	0xff
	.zero		1


	//   ....[52]....
        /*044c*/ 	.word	0x00002280
        /*0450*/ 	.word	0x00000000
        /*0454*/ 	.word	0x00000000
        /*0458*/ 	.short	0x0101
        /*045a*/ 	.byte	0xff
	.zero		1


	//   ....[53]....
        /*045c*/ 	.word	0x00002840
        /*0460*/ 	.word	0x000000ff
        /*0464*/ 	.word	0x00000000
        /*0468*/ 	.short	0x010a
        /*046a*/ 	.byte	0x04
	.zero		1


	//   ....[54]....
        /*046c*/ 	.word	0x000028d0
        /*0470*/ 	.word	0x000000ff
        /*0474*/ 	.word	0x00000000
        /*0478*/ 	.short	0x010a
        /*047a*/ 	.byte	0x05
	.zero		1


	//   ....[55]....
        /*047c*/ 	.word	0x00002960
        /*0480*/ 	.word	0x000000ff
        /*0484*/ 	.word	0x00000000
        /*0488*/ 	.short	0x010a
        /*048a*/ 	.byte	0x05
	.zero		1


	//   ....[56]....
        /*048c*/ 	.word	0x000029f0
        /*0490*/ 	.word	0x000000ff
        /*0494*/ 	.word	0x00000000
        /*0498*/ 	.short	0x010a
        /*049a*/ 	.byte	0x05
	.zero		1


	//   ....[57]....
        /*049c*/ 	.word	0x00002a80
        /*04a0*/ 	.word	0x000000ff
        /*04a4*/ 	.word	0x00000000
        /*04a8*/ 	.short	0x010a
        /*04aa*/ 	.byte	0x05
	.zero		1


	//   ....[58]....
        /*04ac*/ 	.word	0x00002b10
        /*04b0*/ 	.word	0x000000ff
        /*04b4*/ 	.word	0x00000000
        /*04b8*/ 	.short	0x010a
        /*04ba*/ 	.byte	0x05
	.zero		1


	//   ....[59]....
        /*04bc*/ 	.word	0x00002ba0
        /*04c0*/ 	.word	0x000000ff
        /*04c4*/ 	.word	0x00000000
        /*04c8*/ 	.short	0x010a
        /*04ca*/ 	.byte	0x05
	.zero		1


	//   ....[60]....
        /*04cc*/ 	.word	0x00002c40
        /*04d0*/ 	.word	0x00000000
        /*04d4*/ 	.word	0x00000000
        /*04d8*/ 	.short	0x010a
        /*04da*/ 	.byte	0xff
	.zero		1


	//   ....[61]....
        /*04dc*/ 	.word	0x00002d80
        /*04e0*/ 	.word	0x00000002
        /*04e4*/ 	.word	0x00000130
        /*04e8*/ 	.short	0x010a
        /*04ea*/ 	.byte	0xff
	.zero		1


	//   ....[62]....
        /*04ec*/ 	.word	0x00002df0
        /*04f0*/ 	.word	0x00000002
        /*04f4*/ 	.word	0x00000000
        /*04f8*/ 	.short	0x0101
        /*04fa*/ 	.byte	0xff
	.zero		1


	//   ....[63]....
        /*04fc*/ 	.word	0x00002e10
        /*0500*/ 	.word	0x000000ff
        /*0504*/ 	.word	0x000000e0
        /*0508*/ 	.short	0x010a
        /*050a*/ 	.byte	0x04
	.zero		1


	//   ....[64]....
        /*050c*/ 	.word	0x00002f30
        /*0510*/ 	.word	0x00000002
        /*0514*/ 	.word	0x000000d0
        /*0518*/ 	.short	0x010a
        /*051a*/ 	.byte	0xff
	.zero		1


	//   ....[65]....
        /*051c*/ 	.word	0x00003030
        /*0520*/ 	.word	0x00000002
        /*0524*/ 	.word	0x00000000
        /*0528*/ 	.short	0x0101
        /*052a*/ 	.byte	0xff
	.zero		1


	//   ....[66]....
        /*052c*/ 	.word	0x000030c0
        /*0530*/ 	.word	0x000000ff
        /*0534*/ 	.word	0x000000e0
        /*0538*/ 	.short	0x0106
        /*053a*/ 	.byte	0x04
	.zero		1


	//   ....[67]....
        /*053c*/ 	.word	0x000030e0
        /*0540*/ 	.word	0x000000ff
        /*0544*/ 	.word	0x000000e0
        /*0548*/ 	.short	0x010a
        /*054a*/ 	.byte	0x04
	.zero		1


	//   ....[68]....
        /*054c*/ 	.word	0x00003170
        /*0550*/ 	.word	0x000000ff
        /*0554*/ 	.word	0x000000e0
        /*0558*/ 	.short	0x0106
        /*055a*/ 	.byte	0x07
	.zero		1


	//   ....[69]....
        /*055c*/ 	.word	0x000031b0
        /*0560*/ 	.word	0x00000000
        /*0564*/ 	.word	0x000000e0
        /*0568*/ 	.short	0x010a
        /*056a*/ 	.byte	0xff
	.zero		1


	//   ....[70]....
        /*056c*/ 	.word	0x00003710
        /*0570*/ 	.word	0x00000000
        /*0574*/ 	.word	0x000000d0
        /*0578*/ 	.short	0x010a
        /*057a*/ 	.byte	0xff
	.zero		1


	//   ....[71]....
        /*057c*/ 	.word	0x00003810
        /*0580*/ 	.word	0x00000003
        /*0584*/ 	.word	0x00000000
        /*0588*/ 	.short	0x0101
        /*058a*/ 	.byte	0xff
	.zero		1


	//   ....[72]....
        /*058c*/ 	.word	0x00003820
        /*0590*/ 	.word	0x000000ff
        /*0594*/ 	.word	0x00000000
        /*0598*/ 	.short	0x010a
        /*059a*/ 	.byte	0x04
	.zero		1


	//   ....[73]....
        /*059c*/ 	.word	0x000038a0
        /*05a0*/ 	.word	0x000000ff
        /*05a4*/ 	.word	0x00000110
        /*05a8*/ 	.short	0x010a
        /*05aa*/ 	.byte	0x1f
	.zero		1


	//   ....[74]....
        /*05ac*/ 	.word	0x00003980
        /*05b0*/ 	.word	0x000000ff
        /*05b4*/ 	.word	0x00000000
        /*05b8*/ 	.short	0x010a
        /*05ba*/ 	.byte	0x05
	.zero		1


	//   ....[75]....
        /*05bc*/ 	.word	0x00003ac0
        /*05c0*/ 	.word	0x000000ff
        /*05c4*/ 	.word	0x00000000
        /*05c8*/ 	.short	0x010a
        /*05ca*/ 	.byte	0x04
	.zero		1


	//   ....[76]....
        /*05cc*/ 	.word	0x00003d50
        /*05d0*/ 	.word	0x000000ff
        /*05d4*/ 	.word	0x00000000
        /*05d8*/ 	.short	0x010a
        /*05da*/ 	.byte	0x04
	.zero		1


	//   ....[77]....
        /*05dc*/ 	.word	0x00003de0
        /*05e0*/ 	.word	0x000000ff
        /*05e4*/ 	.word	0x00000000
        /*05e8*/ 	.short	0x010a
        /*05ea*/ 	.byte	0x05
	.zero		1


	//   ....[78]....
        /*05ec*/ 	.word	0x00003e70
        /*05f0*/ 	.word	0x000000ff
        /*05f4*/ 	.word	0x00000000
        /*05f8*/ 	.short	0x010a
        /*05fa*/ 	.byte	0x05
	.zero		1


	//   ....[79]....
        /*05fc*/ 	.word	0x00003f00
        /*0600*/ 	.word	0x000000ff
        /*0604*/ 	.word	0x00000000
        /*0608*/ 	.short	0x010a
        /*060a*/ 	.byte	0x04
	.zero		1


	//   ....[80]....
        /*060c*/ 	.word	0x00004460
        /*0610*/ 	.word	0x00000008
        /*0614*/ 	.word	0x000000d0
        /*0618*/ 	.short	0x010a
        /*061a*/ 	.byte	0xff
	.zero		1


	//   ....[81]....
        /*061c*/ 	.word	0x000045d0
        /*0620*/ 	.word	0x00000000
        /*0624*/ 	.word	0x00000000
        /*0628*/ 	.short	0x0101
        /*062a*/ 	.byte	0xff
	.zero		1


	//   ....[82]....
        /*062c*/ 	.word	0x00004ab0
        /*0630*/ 	.word	0x000000ff
        /*0634*/ 	.word	0x000000c8
        /*0638*/ 	.short	0x010a
        /*063a*/ 	.byte	0x15
	.zero		1


	//   ....[83]....
        /*063c*/ 	.word	0x00004c40
        /*0640*/ 	.word	0x000000ff
        /*0644*/ 	.word	0x000000a0
        /*0648*/ 	.short	0x010a
        /*064a*/ 	.byte	0x15
	.zero		1


	//   ....[84]....
        /*064c*/ 	.word	0x00004d90
        /*0650*/ 	.word	0x000000ff
        /*0654*/ 	.word	0x00000080
        /*0658*/ 	.short	0x010b
        /*065a*/ 	.byte	0x15
	.zero		1


	//   ....[85]....
        /*065c*/ 	.word	0x00004da0
        /*0660*/ 	.word	0x000000ff
        /*0664*/ 	.word	0x00000000
        /*0668*/ 	.short	0x0101
        /*066a*/ 	.byte	0x32
	.zero		1


	//   ....[86]....
        /*066c*/ 	.word	0x00004db0
        /*0670*/ 	.word	0x000000ff
        /*0674*/ 	.word	0x000000a8
        /*0678*/ 	.short	0x010a
        /*067a*/ 	.byte	0x15
	.zero		1


	//   ....[87]....
        /*067c*/ 	.word	0x00004f00
        /*0680*/ 	.word	0x000000ff
        /*0684*/ 	.word	0x00000088
        /*0688*/ 	.short	0x010b
        /*068a*/ 	.byte	0x15
	.zero		1


	//   ....[88]....
        /*068c*/ 	.word	0x00004f10
        /*0690*/ 	.word	0x000000ff
        /*0694*/ 	.word	0x00000000
        /*0698*/ 	.short	0x0101
        /*069a*/ 	.byte	0x31
	.zero		1


	//   ....[89]....
        /*069c*/ 	.word	0x00004f20
        /*06a0*/ 	.word	0x000000ff
        /*06a4*/ 	.word	0x000000b0
        /*06a8*/ 	.short	0x010a
        /*06aa*/ 	.byte	0x15
	.zero		1


	//   ....[90]....
        /*06ac*/ 	.word	0x00005080
        /*06b0*/ 	.word	0x000000ff
        /*06b4*/ 	.word	0x00000090
        /*06b8*/ 	.short	0x010b
        /*06ba*/ 	.byte	0x15
	.zero		1


	//   ....[91]....
        /*06bc*/ 	.word	0x00005090
        /*06c0*/ 	.word	0x000000ff
        /*06c4*/ 	.word	0x00000000
        /*06c8*/ 	.short	0x0101
        /*06ca*/ 	.byte	0x30
	.zero		1


	//   ....[92]....
        /*06cc*/ 	.word	0x000050a0
        /*06d0*/ 	.word	0x000000ff
        /*06d4*/ 	.word	0x000000b8
        /*06d8*/ 	.short	0x010a
        /*06da*/ 	.byte	0x15
	.zero		1


	//   ....[93]....
        /*06dc*/ 	.word	0x000052a0
        /*06e0*/ 	.word	0x000000ff
        /*06e4*/ 	.word	0x00000098
        /*06e8*/ 	.short	0x010b
        /*06ea*/ 	.byte	0x15
	.zero		1


	//   ....[94]....
        /*06ec*/ 	.word	0x000052b0
        /*06f0*/ 	.word	0x000000ff
        /*06f4*/ 	.word	0x00000000
        /*06f8*/ 	.short	0x0101
        /*06fa*/ 	.byte	0x2b
	.zero		1


	//   ....[95]....
        /*06fc*/ 	.word	0x000052e0
        /*0700*/ 	.word	0x000000ff
        /*0704*/ 	.word	0x000000a0
        /*0708*/ 	.short	0x010a
        /*070a*/ 	.byte	0x15
	.zero		1


	//   ....[96]....
        /*070c*/ 	.word	0x00005300
        /*0710*/ 	.word	0x000000ff
        /*0714*/ 	.word	0x000000a8
        /*0718*/ 	.short	0x010a
        /*071a*/ 	.byte	0x15
	.zero		1


	//   ....[97]....
        /*071c*/ 	.word	0x00005320
        /*0720*/ 	.word	0x000000ff
        /*0724*/ 	.word	0x000000b0
        /*0728*/ 	.short	0x010a
        /*072a*/ 	.byte	0x15
	.zero		1


	//   ....[98]....
        /*072c*/ 	.word	0x00005360
        /*0730*/ 	.word	0x00000000
        /*0734*/ 	.word	0x000000b8
        /*0738*/ 	.short	0x010a
        /*073a*/ 	.byte	0xff
	.zero		1


	//   ....[99]....
        /*073c*/ 	.word	0x000056a0
        /*0740*/ 	.word	0x00000003
        /*0744*/ 	.word	0x000000d0
        /*0748*/ 	.short	0x010a
        /*074a*/ 	.byte	0xff
	.zero		1


	//   ....[100]....
        /*074c*/ 	.word	0x00005820
        /*0750*/ 	.word	0x00000000
        /*0754*/ 	.word	0x00000000
        /*0758*/ 	.short	0x0101
        /*075a*/ 	.byte	0xff
	.zero		1


	//   ....[101]....
        /*075c*/ 	.word	0x00006340
        /*0760*/ 	.word	0x000000ff
        /*0764*/ 	.word	0x00000080
        /*0768*/ 	.short	0x010a
        /*076a*/ 	.byte	0x2c
	.zero		1


	//   ....[102]....
        /*076c*/ 	.word	0x00006380
        /*0770*/ 	.word	0x0000001a
        /*0774*/ 	.word	0x000000f0
        /*0778*/ 	.short	0x010a
        /*077a*/ 	.byte	0xff
	.zero		1


	//   ....[103]....
        /*077c*/ 	.word	0x00006490
        /*0780*/ 	.word	0x000000ff
        /*0784*/ 	.word	0x00000080
        /*0788*/ 	.short	0x010a
        /*078a*/ 	.byte	0x2c
	.zero		1


	//   ....[104]....
        /*078c*/ 	.word	0x00006570
        /*0790*/ 	.word	0x0000001a
        /*0794*/ 	.word	0x000000f0
        /*0798*/ 	.short	0x010a
        /*079a*/ 	.byte	0xff
	.zero		1


	//   ....[105]....
        /*079c*/ 	.word	0x00006ca0
        /*07a0*/ 	.word	0x00000000
        /*07a4*/ 	.word	0x00000000
        /*07a8*/ 	.short	0x0101
        /*07aa*/ 	.byte	0xff
	.zero		1


	//   ....[106]....
        /*07ac*/ 	.word	0x00006cb0
        /*07b0*/ 	.word	0x00000004
        /*07b4*/ 	.word	0x00000080
        /*07b8*/ 	.short	0x010a
        /*07ba*/ 	.byte	0xff
	.zero		1


	//   ....[107]....
        /*07bc*/ 	.word	0x00006d70
        /*07c0*/ 	.word	0x00000004
        /*07c4*/ 	.word	0x00000080
        /*07c8*/ 	.short	0x010a
        /*07ca*/ 	.byte	0xff
	.zero		1


	//   ....[108]....
        /*07cc*/ 	.word	0x00007530
        /*07d0*/ 	.word	0x00000000
        /*07d4*/ 	.word	0x00000000
        /*07d8*/ 	.short	0x0101
        /*07da*/ 	.byte	0xff
	.zero		1


	//   ....[109]....
        /*07dc*/ 	.word	0x00007550
        /*07e0*/ 	.word	0x00000002
        /*07e4*/ 	.word	0x00000080
        /*07e8*/ 	.short	0x010a
        /*07ea*/ 	.byte	0xff
	.zero		1


	//   ....[110]....
        /*07ec*/ 	.word	0x00007600
        /*07f0*/ 	.word	0x00000002
        /*07f4*/ 	.word	0x00000080
        /*07f8*/ 	.short	0x010a
        /*07fa*/ 	.byte	0xff
	.zero		1


	//   ....[111]....
        /*07fc*/ 	.word	0x00007db0
        /*0800*/ 	.word	0x00000000
        /*0804*/ 	.word	0x00000000
        /*0808*/ 	.short	0x0101
        /*080a*/ 	.byte	0xff
	.zero		1


	//   ....[112]....
        /*080c*/ 	.word	0x00007dd0
        /*0810*/ 	.word	0x00000003
        /*0814*/ 	.word	0x00000080
        /*0818*/ 	.short	0x010a
        /*081a*/ 	.byte	0xff
	.zero		1


	//   ....[113]....
        /*081c*/ 	.word	0x00007e80
        /*0820*/ 	.word	0x00000003
        /*0824*/ 	.word	0x00000080
        /*0828*/ 	.short	0x010a
        /*082a*/ 	.byte	0xff
	.zero		1


	//   ....[114]....
        /*082c*/ 	.word	0x00008290
        /*0830*/ 	.word	0x000000ff
        /*0834*/ 	.word	0x00000000
        /*0838*/ 	.short	0x0101
        /*083a*/ 	.byte	0x04
	.zero		1


	//   ....[115]....
        /*083c*/ 	.word	0x000086a0
        /*0840*/ 	.word	0x00000000
        /*0844*/ 	.word	0x00000000
        /*0848*/ 	.short	0x0101
        /*084a*/ 	.byte	0xff
	.zero		1


	//   ....[116]....
        /*084c*/ 	.word	0x00008950
        /*0850*/ 	.word	0x000000ff
        /*0854*/ 	.word	0x00000000
        /*0858*/ 	.short	0x0101
        /*085a*/ 	.byte	0x04
	.zero		1


	//   ....[117]....
        /*085c*/ 	.word	0x00008970
        /*0860*/ 	.word	0x00000000
        /*0864*/ 	.word	0x00000140
        /*0868*/ 	.short	0x010a
        /*086a*/ 	.byte	0xff
	.zero		1


	//   ....[118]....
        /*086c*/ 	.word	0x000089d0
        /*0870*/ 	.word	0x00000000
        /*0874*/ 	.word	0x00000040
        /*0878*/ 	.short	0x010a
        /*087a*/ 	.byte	0xff
	.zero		1


	//   ....[119]....
        /*087c*/ 	.word	0x00008a30
        /*0880*/ 	.word	0x00000000
        /*0884*/ 	.word	0x00000040
        /*0888*/ 	.short	0x010a
        /*088a*/ 	.byte	0xff
	.zero		1


	//   ....[120]....
        /*088c*/ 	.word	0x00008a80
        /*0890*/ 	.word	0x00000003
        /*0894*/ 	.word	0x000000d0
        /*0898*/ 	.short	0x010a
        /*089a*/ 	.byte	0xff
	.zero		1


	//   ....[121]....
        /*089c*/ 	.word	0x00008ae0
        /*08a0*/ 	.word	0x00000000
        /*08a4*/ 	.word	0x00000000
        /*08a8*/ 	.short	0x010a
        /*08aa*/ 	.byte	0xff
	.zero		1


	//   ....[122]....
        /*08ac*/ 	.word	0x00008b40
        /*08b0*/ 	.word	0x00000000
        /*08b4*/ 	.word	0x00000000
        /*08b8*/ 	.short	0x010a
        /*08ba*/ 	.byte	0xff
	.zero		1


	//   ....[123]....
        /*08bc*/ 	.word	0x00008ba0
        /*08c0*/ 	.word	0x00000000
        /*08c4*/ 	.word	0x00000000
        /*08c8*/ 	.short	0x010a
        /*08ca*/ 	.byte	0xff
	.zero		1


	//   ....[124]....
        /*08cc*/ 	.word	0x00008c00
        /*08d0*/ 	.word	0x00000000
        /*08d4*/ 	.word	0x00000000
        /*08d8*/ 	.short	0x010a
        /*08da*/ 	.byte	0xff
	.zero		1


	//   ....[125]....
        /*08dc*/ 	.word	0x00008c60
        /*08e0*/ 	.word	0x00000000
        /*08e4*/ 	.word	0x00000000
        /*08e8*/ 	.short	0x010a
        /*08ea*/ 	.byte	0xff
	.zero		1


	//   ....[126]....
        /*08ec*/ 	.word	0x00008cc0
        /*08f0*/ 	.word	0x00000000
        /*08f4*/ 	.word	0x00000000
        /*08f8*/ 	.short	0x010a
        /*08fa*/ 	.byte	0xff
	.zero		1


	//   ....[127]....
        /*08fc*/ 	.word	0x00008d20
        /*0900*/ 	.word	0x00000000
        /*0904*/ 	.word	0x00000000
        /*0908*/ 	.short	0x010a
        /*090a*/ 	.byte	0xff
	.zero		1


	//   ....[128]....
        /*090c*/ 	.word	0x00008d70
        /*0910*/ 	.word	0x00000002
        /*0914*/ 	.word	0x00000130
        /*0918*/ 	.short	0x010a
        /*091a*/ 	.byte	0xff
	.zero		1


	//   ....[129]....
        /*091c*/ 	.word	0x00008dd0
        /*0920*/ 	.word	0x00000002
        /*0924*/ 	.word	0x000000e0
        /*0928*/ 	.short	0x010a
        /*092a*/ 	.byte	0xff
	.zero		1


	//   ....[130]....
        /*092c*/ 	.word	0x00008e20
        /*0930*/ 	.word	0x00000002
        /*0934*/ 	.word	0x000000d0
        /*0938*/ 	.short	0x010a
        /*093a*/ 	.byte	0xff
	.zero		1


	//   ....[131]....
        /*093c*/ 	.word	0x00008e80
        /*0940*/ 	.word	0x00000000
        /*0944*/ 	.word	0x000000e0
        /*0948*/ 	.short	0x010a
        /*094a*/ 	.byte	0xff
	.zero		1


	//   ....[132]....
        /*094c*/ 	.word	0x00008ed0
        /*0950*/ 	.word	0x00000000
        /*0954*/ 	.word	0x000000d0
        /*0958*/ 	.short	0x010a
        /*095a*/ 	.byte	0xff
	.zero		1


	//   ....[133]....
        /*095c*/ 	.word	0x00008f30
        /*0960*/ 	.word	0x00000002
        /*0964*/ 	.word	0x00000110
        /*0968*/ 	.short	0x010a
        /*096a*/ 	.byte	0xff
	.zero		1


	//   ....[134]....
        /*096c*/ 	.word	0x00008f90
        /*0970*/ 	.word	0x00000000
        /*0974*/ 	.word	0x00000000
        /*0978*/ 	.short	0x010a
        /*097a*/ 	.byte	0xff
	.zero		1


	//   ....[135]....
        /*097c*/ 	.word	0x00008ff0
        /*0980*/ 	.word	0x00000000
        /*0984*/ 	.word	0x00000000
        /*0988*/ 	.short	0x010a
        /*098a*/ 	.byte	0xff
	.zero		1


	//   ....[136]....
        /*098c*/ 	.word	0x00009050
        /*0990*/ 	.word	0x00000000
        /*0994*/ 	.word	0x00000000
        /*0998*/ 	.short	0x010a
        /*099a*/ 	.byte	0xff
	.zero		1


	//   ....[137]....
        /*099c*/ 	.word	0x000090b0
        /*09a0*/ 	.word	0x00000000
        /*09a4*/ 	.word	0x00000000
        /*09a8*/ 	.short	0x010a
        /*09aa*/ 	.byte	0xff
	.zero		1


	//   ....[138]....
        /*09ac*/ 	.word	0x00009110
        /*09b0*/ 	.word	0x00000000
        /*09b4*/ 	.word	0x00000000
        /*09b8*/ 	.short	0x010a
        /*09ba*/ 	.byte	0xff
	.zero		1


	//   ....[139]....
        /*09bc*/ 	.word	0x00009160
        /*09c0*/ 	.word	0x00000008
        /*09c4*/ 	.word	0x000000d0
        /*09c8*/ 	.short	0x010a
        /*09ca*/ 	.byte	0xff
	.zero		1


	//   ....[140]....
        /*09cc*/ 	.word	0x000091c0
        /*09d0*/ 	.word	0x00000000
        /*09d4*/ 	.word	0x000000c8
        /*09d8*/ 	.short	0x010a
        /*09da*/ 	.byte	0xff
	.zero		1


	//   ....[141]....
        /*09dc*/ 	.word	0x00009220
        /*09e0*/ 	.word	0x00000000
        /*09e4*/ 	.word	0x000000a0
        /*09e8*/ 	.short	0x010a
        /*09ea*/ 	.byte	0xff
	.zero		1


	//   ....[142]....
        /*09ec*/ 	.word	0x00009280
        /*09f0*/ 	.word	0x00000000
        /*09f4*/ 	.word	0x000000a8
        /*09f8*/ 	.short	0x010a
        /*09fa*/ 	.byte	0xff
	.zero		1


	//   ....[143]....
        /*09fc*/ 	.word	0x000092e0
        /*0a00*/ 	.word	0x00000000
        /*0a04*/ 	.word	0x000000b0
        /*0a08*/ 	.short	0x010a
        /*0a0a*/ 	.byte	0xff
	.zero		1


	//   ....[144]....
        /*0a0c*/ 	.word	0x00009340
        /*0a10*/ 	.word	0x00000000
        /*0a14*/ 	.word	0x000000b8
        /*0a18*/ 	.short	0x010a
        /*0a1a*/ 	.byte	0xff
	.zero		1


	//   ....[145]....
        /*0a1c*/ 	.word	0x000093a0
        /*0a20*/ 	.word	0x00000000
        /*0a24*/ 	.word	0x000000a0
        /*0a28*/ 	.short	0x010a
        /*0a2a*/ 	.byte	0xff
	.zero		1


	//   ....[146]....
        /*0a2c*/ 	.word	0x00009400
        /*0a30*/ 	.word	0x00000000
        /*0a34*/ 	.word	0x000000a8
        /*0a38*/ 	.short	0x010a
        /*0a3a*/ 	.byte	0xff
	.zero		1


	//   ....[147]....
        /*0a3c*/ 	.word	0x00009460
        /*0a40*/ 	.word	0x00000000
        /*0a44*/ 	.word	0x000000b0
        /*0a48*/ 	.short	0x010a
        /*0a4a*/ 	.byte	0xff
	.zero		1


	//   ....[148]....
        /*0a4c*/ 	.word	0x000094b0
        /*0a50*/ 	.word	0x00000003
        /*0a54*/ 	.word	0x000000d0
        /*0a58*/ 	.short	0x010a
        /*0a5a*/ 	.byte	0xff
	.zero		1


	//   ....[149]....
        /*0a5c*/ 	.word	0x00009510
        /*0a60*/ 	.word	0x00000000
        /*0a64*/ 	.word	0x00000080
        /*0a68*/ 	.short	0x010a
        /*0a6a*/ 	.byte	0xff
	.zero		1


	//   ....[150]....
        /*0a6c*/ 	.word	0x00009560
        /*0a70*/ 	.word	0x0000001a
        /*0a74*/ 	.word	0x000000f0
        /*0a78*/ 	.short	0x010a
        /*0a7a*/ 	.byte	0xff
	.zero		1


	//   ....[151]....
        /*0a7c*/ 	.word	0x000095b0
        /*0a80*/ 	.word	0x00000004
        /*0a84*/ 	.word	0x00000080
        /*0a88*/ 	.short	0x010a
        /*0a8a*/ 	.byte	0xff
	.zero		1


	//   ....[152]....
        /*0a8c*/ 	.word	0x00009600
        /*0a90*/ 	.word	0x00000002
        /*0a94*/ 	.word	0x00000080
        /*0a98*/ 	.short	0x010a
        /*0a9a*/ 	.byte	0xff
	.zero		1


	//   ....[153]....
        /*0a9c*/ 	.word	0x00009650
        /*0aa0*/ 	.word	0x00000003
        /*0aa4*/ 	.word	0x00000080
        /*0aa8*/ 	.short	0x010a
        /*0aaa*/ 	.byte	0xff
	.zero		1


	//----- nvinfo : EIATTR_NUM_MBARRIERS
	.align		4
.L_47:
        /*0aac*/ 	.byte	0x03, 0x38
        /*0aae*/ 	.short	0x002a


	//----- nvinfo : EIATTR_EXIT_INSTR_OFFSETS
	.align		4
        /*0ab0*/ 	.byte	0x04, 0x1c
        /*0ab2*/ 	.short	(.L_49 - .L_48)


	//   ....[0]....
.L_48:
        /*0ab4*/ 	.word	0x00002c70


	//   ....[1]....
        /*0ab8*/ 	.word	0x00003180


	//   ....[2]....
        /*0abc*/ 	.word	0x000031e0


	//   ....[3]....
        /*0ac0*/ 	.word	0x00004160


	//   ....[4]....
        /*0ac4*/ 	.word	0x00005390


	//   ....[5]....
        /*0ac8*/ 	.word	0x000053d0


	//   ....[6]....
        /*0acc*/ 	.word	0x00008830


	//   ....[7]....
        /*0ad0*/ 	.word	0x000088b0


	//   ....[8]....
        /*0ad4*/ 	.word	0x000088e0


	//   ....[9]....
        /*0ad8*/ 	.word	0x00008960


	//----- nvinfo : EIATTR_MAX_THREADS
	.align		4
.L_49:
        /*0adc*/ 	.byte	0x04, 0x05
        /*0ade*/ 	.short	(.L_51 - .L_50)
.L_50:
        /*0ae0*/ 	.word	0x00000100
        /*0ae4*/ 	.word	0x00000001
        /*0ae8*/ 	.word	0x00000001


	//----- nvinfo : EIATTR_CRS_STACK_SIZE
	.align		4
.L_51:
        /*0aec*/ 	.byte	0x04, 0x1e
        /*0aee*/ 	.short	(.L_53 - .L_52)
.L_52:
        /*0af0*/ 	.word	0x00000000


	//----- nvinfo : EIATTR_CBANK_PARAM_SIZE
	.align		4
.L_53:
        /*0af4*/ 	.byte	0x03, 0x19
        /*0af6*/ 	.short	0x0800


	//----- nvinfo : EIATTR_PARAM_CBANK
	.align		4
        /*0af8*/ 	.byte	0x04, 0x0a
        /*0afa*/ 	.short	(.L_55 - .L_54)
	.align		4
.L_54:
        /*0afc*/ 	.word	index@(.nv.constant0._ZN7cutlass13device_kernelINS_4gemm6kernel13GemmUniversalIN4cute5tupleIJiiiiEEENS1_10collective13CollectiveMmaINS1_35MainloopSm100TmaUmmaWarpSpecializedILi8ELi2ELi4ENS5_IJNS4_1CILi4EEENSA_ILi1EEESC_EEEEENS5_IJNSA_ILi64EEENSA_ILi128EEESF_EEENS_10bfloat16_tENS5_IJlSC_lEEESI_SJ_NS4_8TiledMMAINS4_8MMA_AtomIJNS4_20SM100_MMA_F16BF16_SSISI_SI_fLi64ELi128ELNS4_4UMMA5MajorE0ELSO_0ELNSN_7ScaleInE0ELSP_0EEEEEENS4_6LayoutINS5_IJSC_SC_SC_EEENS5_IJNSA_ILi0EEESU_SU_EEEEENS5_IJNS4_10UnderscoreESX_SX_EEEEENS4_13SM90_TMA_LOADENS4_14ComposedLayoutINS4_7SwizzleILi3ELi4ELi3EEENS4_18smem_ptr_flag_bitsILi16EEENSS_INS5_IJNSA_ILi8EEESF_EEENS5_IJSF_SC_EEEEEEEvNS4_8identityENS4_23SM90_TMA_LOAD_MULTICASTES1A_vS1B_EENS_8epilogue10collective18CollectiveEpilogueINS1E_23Sm100TmaWarpSpecializedILi4ELi2ELi16ELb1ELb0EEEJSH_NS5_IJNSS_ISF_SC_EENSS_INSA_ILi32EEESC_EEEEESI_SJ_SI_SJ_NS1E_6fusion15FusionCallbacksIS1I_NS1N_17LinearCombinationISI_fSI_fLNS_15FloatRoundStyleE2EEESH_S1M_JEEENS4_5SM1004TMEM4LOAD26SM100_TMEM_LOAD_16dp256b4xES10_NS11_INS12_ILi2ELi4ELi3EEES15_NSS_INS5_IJS16_S1K_EEENS5_IJS1K_SC_EEEEEEENS4_17SM75_U32x4_LDSM_NENS4_14SM90_TMA_STOREES21_NS4_17SM90_U32x4_STSM_NENS4_39AutoVectorizingCopyWithAssumedAlignmentILi128EEEEEEvvEEEEvNT_6ParamsE)
        /*0b00*/ 	.short	0x0380
        /*0b02*/ 	.short	0x0800


	//----- nvinfo : EIATTR_SW_WAR
	.align		4
.L_55:
        /*0b04*/ 	.byte	0x04, 0x36
        /*0b06*/ 	.short	(.L_57 - .L_56)
.L_56:
        /*0b08*/ 	.word	0x00000008
.L_57:


//--------------------- .nv.callgraph             --------------------------
	.section	.nv.callgraph,"",@"SHT_CUDA_CALLGRAPH"
	.align	4
	.sectionentsize	8
	.align		4
        /*0000*/ 	.word	0x00000000
	.align		4
        /*0004*/ 	.word	0xffffffff
	.align		4
        /*0008*/ 	.word	index@(_ZN7cutlass13device_kernelINS_4gemm6kernel13GemmUniversalIN4cute5tupleIJiiiiEEENS1_10collective13CollectiveMmaINS1_35MainloopSm100TmaUmmaWarpSpecializedILi8ELi2ELi4ENS5_IJNS4_1CILi4EEENSA_ILi1EEESC_EEEEENS5_IJNSA_ILi64EEENSA_ILi128EEESF_EEENS_10bfloat16_tENS5_IJlSC_lEEESI_SJ_NS4_8TiledMMAINS4_8MMA_AtomIJNS4_20SM100_MMA_F16BF16_SSISI_SI_fLi64ELi128ELNS4_4UMMA5MajorE0ELSO_0ELNSN_7ScaleInE0ELSP_0EEEEEENS4_6LayoutINS5_IJSC_SC_SC_EEENS5_IJNSA_ILi0EEESU_SU_EEEEENS5_IJNS4_10UnderscoreESX_SX_EEEEENS4_13SM90_TMA_LOADENS4_14ComposedLayoutINS4_7SwizzleILi3ELi4ELi3EEENS4_18smem_ptr_flag_bitsILi16EEENSS_INS5_IJNSA_ILi8EEESF_EEENS5_IJSF_SC_EEEEEEEvNS4_8identityENS4_23SM90_TMA_LOAD_MULTICASTES1A_vS1B_EENS_8epilogue10collective18CollectiveEpilogueINS1E_23Sm100TmaWarpSpecializedILi4ELi2ELi16ELb1ELb0EEEJSH_NS5_IJNSS_ISF_SC_EENSS_INSA_ILi32EEESC_EEEEESI_SJ_SI_SJ_NS1E_6fusion15FusionCallbacksIS1I_NS1N_17LinearCombinationISI_fSI_fLNS_15FloatRoundStyleE2EEESH_S1M_JEEENS4_5SM1004TMEM4LOAD26SM100_TMEM_LOAD_16dp256b4xES10_NS11_INS12_ILi2ELi4ELi3EEES15_NSS_INS5_IJS16_S1K_EEENS5_IJS1K_SC_EEEEEEENS4_17SM75_U32x4_LDSM_NENS4_14SM90_TMA_STOREES21_NS4_17SM90_U32x4_STSM_NENS4_39AutoVectorizingCopyWithAssumedAlignmentILi128EEEEEEvvEEEEvNT_6ParamsE)
	.align		4
        /*000c*/ 	.word	index@(__assertfail)
	.align		4
        /*0010*/ 	.word	0x00000000
	.align		4
        /*0014*/ 	.word	0xfffffffe
	.align		4
        /*0018*/ 	.word	0x00000000
	.align		4
        /*001c*/ 	.word	0xfffffffd
	.align		4
        /*0020*/ 	.word	0x00000000
	.align		4
        /*0024*/ 	.word	0xfffffffc


//--------------------- .nv.constant4             --------------------------
	.section	.nv.constant4,"a",@progbits
	.align	8
	.align		8
.nv.constant4:
        /*0000*/ 	.dword	__assertfail
	.align		8
        /*0008*/ 	.dword	__unnamed_1
	.align		8
        /*0010*/ 	.dword	__unnamed_2
	.align		8
        /*0018*/ 	.dword	_ZN40_INTERNAL_33b84945_4_k_cu_7cabd729_321034cuda3std3__45__cpo5beginE
	.align		8
        /*0020*/ 	.dword	_ZN40_INTERNAL_33b84945_4_k_cu_7cabd729_321034cuda3std3__45__cpo3endE
	.align		8
        /*0028*/ 	.dword	_ZN40_INTERNAL_33b84945_4_k_cu_7cabd729_321034cuda3std3__45__cpo6cbeginE
	.align		8
        /*0030*/ 	.dword	_ZN40_INTERNAL_33b84945_4_k_cu_7cabd729_321034cuda3std3__45__cpo4cendE
	.align		8
        /*0038*/ 	.dword	_ZN40_INTERNAL_33b84945_4_k_cu_7cabd729_321034cuda3std3__442_GLOBAL__N__33b84945_4_k_cu_7cabd729_321036ignoreE
	.align		8
        /*0040*/ 	.dword	_ZN40_INTERNAL_33b84945_4_k_cu_7cabd729_321034cuda3std3__419piecewise_constructE
	.align		8
        /*0048*/ 	.dword	_ZN40_INTERNAL_33b84945_4_k_cu_7cabd729_321034cuda3std3__48in_placeE
	.align		8
        /*0050*/ 	.dword	_ZN40_INTERNAL_33b84945_4_k_cu_7cabd729_321034cuda3std6ranges3__45__cpo4swapE
	.align		8
        /*0058*/ 	.dword	_ZN40_INTERNAL_33b84945_4_k_cu_7cabd729_321034cuda3std6ranges3__45__cpo9iter_moveE
	.align		8
        /*0060*/ 	.dword	_ZN40_INTERNAL_33b84945_4_k_cu_7cabd729_321034cute7productE
	.align		8
        /*0068*/ 	.dword	_ZN40_INTERNAL_33b84945_4_k_cu_7cabd729_321034cute1_E
	.align		8
        /*0070*/ 	.dword	$str$25
	.align		8
        /*0078*/ 	.dword	$str$26
	.align		8
        /*0080*/ 	.dword	$str$27
	.align		8
        /*0088*/ 	.dword	$str$28


//--------------------- .text._ZN7cutlass13device_kernelINS_4gemm6kernel13GemmUniversalIN4cute5tupleIJiiiiEEENS1_10collective13CollectiveMmaINS1_35MainloopSm100TmaUmmaWarpSpecializedILi8ELi2ELi4ENS5_IJNS4_1CILi4EEENSA_ILi1EEESC_EEEEENS5_IJNSA_ILi64EEENSA_ILi128EEESF_EEENS_10bfloat16_tENS5_IJlSC_lEEESI_SJ_NS4_8TiledMMAINS4_8MMA_AtomIJNS4_20SM100_MMA_F16BF16_SSISI_SI_fLi64ELi128ELNS4_4UMMA5MajorE0ELSO_0ELNSN_7ScaleInE0ELSP_0EEEEEENS4_6LayoutINS5_IJSC_SC_SC_EEENS5_IJNSA_ILi0EEESU_SU_EEEEENS5_IJNS4_10UnderscoreESX_SX_EEEEENS4_13SM90_TMA_LOADENS4_14ComposedLayoutINS4_7SwizzleILi3ELi4ELi3EEENS4_18smem_ptr_flag_bitsILi16EEENSS_INS5_IJNSA_ILi8EEESF_EEENS5_IJSF_SC_EEEEEEEvNS4_8identityENS4_23SM90_TMA_LOAD_MULTICASTES1A_vS1B_EENS_8epilogue10collective18CollectiveEpilogueINS1E_23Sm100TmaWarpSpecializedILi4ELi2ELi16ELb1ELb0EEEJSH_NS5_IJNSS_ISF_SC_EENSS_INSA_ILi32EEESC_EEEEESI_SJ_SI_SJ_NS1E_6fusion15FusionCallbacksIS1I_NS1N_17LinearCombinationISI_fSI_fLNS_15FloatRoundStyleE2EEESH_S1M_JEEENS4_5SM1004TMEM4LOAD26SM100_TMEM_LOAD_16dp256b4xES10_NS11_INS12_ILi2ELi4ELi3EEES15_NSS_INS5_IJS16_S1K_EEENS5_IJS1K_SC_EEEEEEENS4_17SM75_U32x4_LDSM_NENS4_14SM90_TMA_STOREES21_NS4_17SM90_U32x4_STSM_NENS4_39AutoVectorizingCopyWithAssumedAlignmentILi128EEEEEEvvEEEEvNT_6ParamsE --------------------------
	.section	.text._ZN7cutlass13device_kernelINS_4gemm6kernel13GemmUniversalIN4cute5tupleIJiiiiEEENS1_10collective13CollectiveMmaINS1_35MainloopSm100TmaUmmaWarpSpecializedILi8ELi2ELi4ENS5_IJNS4_1CILi4EEENSA_ILi1EEESC_EEEEENS5_IJNSA_ILi64EEENSA_ILi128EEESF_EEENS_10bfloat16_tENS5_IJlSC_lEEESI_SJ_NS4_8TiledMMAINS4_8MMA_AtomIJNS4_20SM100_MMA_F16BF16_SSISI_SI_fLi64ELi128ELNS4_4UMMA5MajorE0ELSO_0ELNSN_7ScaleInE0ELSP_0EEEEEENS4_6LayoutINS5_IJSC_SC_SC_EEENS5_IJNSA_ILi0EEESU_SU_EEEEENS5_IJNS4_10UnderscoreESX_SX_EEEEENS4_13SM90_TMA_LOADENS4_14ComposedLayoutINS4_7SwizzleILi3ELi4ELi3EEENS4_18smem_ptr_flag_bitsILi16EEENSS_INS5_IJNSA_ILi8EEESF_EEENS5_IJSF_SC_EEEEEEEvNS4_8identityENS4_23SM90_TMA_LOAD_MULTICASTES1A_vS1B_EENS_8epilogue10collective18CollectiveEpilogueINS1E_23Sm100TmaWarpSpecializedILi4ELi2ELi16ELb1ELb0EEEJSH_NS5_IJNSS_ISF_SC_EENSS_INSA_ILi32EEESC_EEEEESI_SJ_SI_SJ_NS1E_6fusion15FusionCallbacksIS1I_NS1N_17LinearCombinationISI_fSI_fLNS_15FloatRoundStyleE2EEESH_S1M_JEEENS4_5SM1004TMEM4LOAD26SM100_TMEM_LOAD_16dp256b4xES10_NS11_INS12_ILi2ELi4ELi3EEES15_NSS_INS5_IJS16_S1K_EEENS5_IJS1K_SC_EEEEEEENS4_17SM75_U32x4_LDSM_NENS4_14SM90_TMA_STOREES21_NS4_17SM90_U32x4_STSM_NENS4_39AutoVectorizingCopyWithAssumedAlignmentILi128EEEEEEvvEEEEvNT_6ParamsE,"ax",@progbits
	.align	128
.text._ZN7cutlass13device_kernelINS_4gemm6kernel13GemmUniversalIN4cute5tupleIJiiiiEEENS1_10collective13CollectiveMmaINS1_35MainloopSm100TmaUmmaWarpSpecializedILi8ELi2ELi4ENS5_IJNS4_1CILi4EEENSA_ILi1EEESC_EEEEENS5_IJNSA_ILi64EEENSA_ILi128EEESF_EEENS_10bfloat16_tENS5_IJlSC_lEEESI_SJ_NS4_8TiledMMAINS4_8MMA_AtomIJNS4_20SM100_MMA_F16BF16_SSISI_SI_fLi64ELi128ELNS4_4UMMA5MajorE0ELSO_0ELNSN_7ScaleInE0ELSP_0EEEEEENS4_6LayoutINS5_IJSC_SC_SC_EEENS5_IJNSA_ILi0EEESU_SU_EEEEENS5_IJNS4_10UnderscoreESX_SX_EEEEENS4_13SM90_TMA_LOADENS4_14ComposedLayoutINS4_7SwizzleILi3ELi4ELi3EEENS4_18smem_ptr_flag_bitsILi16EEENSS_INS5_IJNSA_ILi8EEESF_EEENS5_IJSF_SC_EEEEEEEvNS4_8identityENS4_23SM90_TMA_LOAD_MULTICASTES1A_vS1B_EENS_8epilogue10collective18CollectiveEpilogueINS1E_23Sm100TmaWarpSpecializedILi4ELi2ELi16ELb1ELb0EEEJSH_NS5_IJNSS_ISF_SC_EENSS_INSA_ILi32EEESC_EEEEESI_SJ_SI_SJ_NS1E_6fusion15FusionCallbacksIS1I_NS1N_17LinearCombinationISI_fSI_fLNS_15FloatRoundStyleE2EEESH_S1M_JEEENS4_5SM1004TMEM4LOAD26SM100_TMEM_LOAD_16dp256b4xES10_NS11_INS12_ILi2ELi4ELi3EEES15_NSS_INS5_IJS16_S1K_EEENS5_IJS1K_SC_EEEEEEENS4_17SM75_U32x4_LDSM_NENS4_14SM90_TMA_STOREES21_NS4_17SM90_U32x4_STSM_NENS4_39AutoVectorizingCopyWithAssumedAlignmentILi128EEEEEEvvEEEEvNT_6ParamsE:
        .type           _ZN7cutlass13device_kernelINS_4gemm6kernel13GemmUniversalIN4cute5tupleIJiiiiEEENS1_10collective13CollectiveMmaINS1_35MainloopSm100TmaUmmaWarpSpecializedILi8ELi2ELi4ENS5_IJNS4_1CILi4EEENSA_ILi1EEESC_EEEEENS5_IJNSA_ILi64EEENSA_ILi128EEESF_EEENS_10bfloat16_tENS5_IJlSC_lEEESI_SJ_NS4_8TiledMMAINS4_8MMA_AtomIJNS4_20SM100_MMA_F16BF16_SSISI_SI_fLi64ELi128ELNS4_4UMMA5MajorE0ELSO_0ELNSN_7ScaleInE0ELSP_0EEEEEENS4_6LayoutINS5_IJSC_SC_SC_EEENS5_IJNSA_ILi0EEESU_SU_EEEEENS5_IJNS4_10UnderscoreESX_SX_EEEEENS4_13SM90_TMA_LOADENS4_14ComposedLayoutINS4_7SwizzleILi3ELi4ELi3EEENS4_18smem_ptr_flag_bitsILi16EEENSS_INS5_IJNSA_ILi8EEESF_EEENS5_IJSF_SC_EEEEEEEvNS4_8identityENS4_23SM90_TMA_LOAD_MULTICASTES1A_vS1B_EENS_8epilogue10collective18CollectiveEpilogueINS1E_23Sm100TmaWarpSpecializedILi4ELi2ELi16ELb1ELb0EEEJSH_NS5_IJNSS_ISF_SC_EENSS_INSA_ILi32EEESC_EEEEESI_SJ_SI_SJ_NS1E_6fusion15FusionCallbacksIS1I_NS1N_17LinearCombinationISI_fSI_fLNS_15FloatRoundStyleE2EEESH_S1M_JEEENS4_5SM1004TMEM4LOAD26SM100_TMEM_LOAD_16dp256b4xES10_NS11_INS12_ILi2ELi4ELi3EEES15_NSS_INS5_IJS16_S1K_EEENS5_IJS1K_SC_EEEEEEENS4_17SM75_U32x4_LDSM_NENS4_14SM90_TMA_STOREES21_NS4_17SM90_U32x4_STSM_NENS4_39AutoVectorizingCopyWithAssumedAlignmentILi128EEEEEEvvEEEEvNT_6ParamsE,@function
        .size           _ZN7cutlass13device_kernelINS_4gemm6kernel13GemmUniversalIN4cute5tupleIJiiiiEEENS1_10collective13CollectiveMmaINS1_35MainloopSm100TmaUmmaWarpSpecializedILi8ELi2ELi4ENS5_IJNS4_1CILi4EEENSA_ILi1EEESC_EEEEENS5_IJNSA_ILi64EEENSA_ILi128EEESF_EEENS_10bfloat16_tENS5_IJlSC_lEEESI_SJ_NS4_8TiledMMAINS4_8MMA_AtomIJNS4_20SM100_MMA_F16BF16_SSISI_SI_fLi64ELi128ELNS4_4UMMA5MajorE0ELSO_0ELNSN_7ScaleInE0ELSP_0EEEEEENS4_6LayoutINS5_IJSC_SC_SC_EEENS5_IJNSA_ILi0EEESU_SU_EEEEENS5_IJNS4_10UnderscoreESX_SX_EEEEENS4_13SM90_TMA_LOADENS4_14ComposedLayoutINS4_7SwizzleILi3ELi4ELi3EEENS4_18smem_ptr_flag_bitsILi16EEENSS_INS5_IJNSA_ILi8EEESF_EEENS5_IJSF_SC_EEEEEEEvNS4_8identityENS4_23SM90_TMA_LOAD_MULTICASTES1A_vS1B_EENS_8epilogue10collective18CollectiveEpilogueINS1E_23Sm100TmaWarpSpecializedILi4ELi2ELi16ELb1ELb0EEEJSH_NS5_IJNSS_ISF_SC_EENSS_INSA_ILi32EEESC_EEEEESI_SJ_SI_SJ_NS1E_6fusion15FusionCallbacksIS1I_NS1N_17LinearCombinationISI_fSI_fLNS_15FloatRoundStyleE2EEESH_S1M_JEEENS4_5SM1004TMEM4LOAD26SM100_TMEM_LOAD_16dp256b4xES10_NS11_INS12_ILi2ELi4ELi3EEES15_NSS_INS5_IJS16_S1K_EEENS5_IJS1K_SC_EEEEEEENS4_17SM75_U32x4_LDSM_NENS4_14SM90_TMA_STOREES21_NS4_17SM90_U32x4_STSM_NENS4_39AutoVectorizingCopyWithAssumedAlignmentILi128EEEEEEvvEEEEvNT_6ParamsE,(.L_x_196 - _ZN7cutlass13device_kernelINS_4gemm6kernel13GemmUniversalIN4cute5tupleIJiiiiEEENS1_10collective13CollectiveMmaINS1_35MainloopSm100TmaUmmaWarpSpecializedILi8ELi2ELi4ENS5_IJNS4_1CILi4EEENSA_ILi1EEESC_EEEEENS5_IJNSA_ILi64EEENSA_ILi128EEESF_EEENS_10bfloat16_tENS5_IJlSC_lEEESI_SJ_NS4_8TiledMMAINS4_8MMA_AtomIJNS4_20SM100_MMA_F16BF16_SSISI_SI_fLi64ELi128ELNS4_4UMMA5MajorE0ELSO_0ELNSN_7ScaleInE0ELSP_0EEEEEENS4_6LayoutINS5_IJSC_SC_SC_EEENS5_IJNSA_ILi0EEESU_SU_EEEEENS5_IJNS4_10UnderscoreESX_SX_EEEEENS4_13SM90_TMA_LOADENS4_14ComposedLayoutINS4_7SwizzleILi3ELi4ELi3EEENS4_18smem_ptr_flag_bitsILi16EEENSS_INS5_IJNSA_ILi8EEESF_EEENS5_IJSF_SC_EEEEEEEvNS4_8identityENS4_23SM90_TMA_LOAD_MULTICASTES1A_vS1B_EENS_8epilogue10collective18CollectiveEpilogueINS1E_23Sm100TmaWarpSpecializedILi4ELi2ELi16ELb1ELb0EEEJSH_NS5_IJNSS_ISF_SC_EENSS_INSA_ILi32EEESC_EEEEESI_SJ_SI_SJ_NS1E_6fusion15FusionCallbacksIS1I_NS1N_17LinearCombinationISI_fSI_fLNS_15FloatRoundStyleE2EEESH_S1M_JEEENS4_5SM1004TMEM4LOAD26SM100_TMEM_LOAD_16dp256b4xES10_NS11_INS12_ILi2ELi4ELi3EEES15_NSS_INS5_IJS16_S1K_EEENS5_IJS1K_SC_EEEEEEENS4_17SM75_U32x4_LDSM_NENS4_14SM90_TMA_STOREES21_NS4_17SM90_U32x4_STSM_NENS4_39AutoVectorizingCopyWithAssumedAlignmentILi128EEEEEEvvEEEEvNT_6ParamsE)
        .other          _ZN7cutlass13device_kernelINS_4gemm6kernel13GemmUniversalIN4cute5tupleIJiiiiEEENS1_10collective13CollectiveMmaINS1_35MainloopSm100TmaUmmaWarpSpecializedILi8ELi2ELi4ENS5_IJNS4_1CILi4EEENSA_ILi1EEESC_EEEEENS5_IJNSA_ILi64EEENSA_ILi128EEESF_EEENS_10bfloat16_tENS5_IJlSC_lEEESI_SJ_NS4_8TiledMMAINS4_8MMA_AtomIJNS4_20SM100_MMA_F16BF16_SSISI_SI_fLi64ELi128ELNS4_4UMMA5MajorE0ELSO_0ELNSN_7ScaleInE0ELSP_0EEEEEENS4_6LayoutINS5_IJSC_SC_SC_EEENS5_IJNSA_ILi0EEESU_SU_EEEEENS5_IJNS4_10UnderscoreESX_SX_EEEEENS4_13SM90_TMA_LOADENS4_14ComposedLayoutINS4_7SwizzleILi3ELi4ELi3EEENS4_18smem_ptr_flag_bitsILi16EEENSS_INS5_IJNSA_ILi8EEESF_EEENS5_IJSF_SC_EEEEEEEvNS4_8identityENS4_23SM90_TMA_LOAD_MULTICASTES1A_vS1B_EENS_8epilogue10collective18CollectiveEpilogueINS1E_23Sm100TmaWarpSpecializedILi4ELi2ELi16ELb1ELb0EEEJSH_NS5_IJNSS_ISF_SC_EENSS_INSA_ILi32EEESC_EEEEESI_SJ_SI_SJ_NS1E_6fusion15FusionCallbacksIS1I_NS1N_17LinearCombinationISI_fSI_fLNS_15FloatRoundStyleE2EEESH_S1M_JEEENS4_5SM1004TMEM4LOAD26SM100_TMEM_LOAD_16dp256b4xES10_NS11_INS12_ILi2ELi4ELi3EEES15_NSS_INS5_IJS16_S1K_EEENS5_IJS1K_SC_EEEEEEENS4_17SM75_U32x4_LDSM_NENS4_14SM90_TMA_STOREES21_NS4_17SM90_U32x4_STSM_NENS4_39AutoVectorizingCopyWithAssumedAlignmentILi128EEEEEEvvEEEEvNT_6ParamsE,@"STO_CUDA_ENTRY STV_DEFAULT"
_ZN7cutlass13device_kernelINS_4gemm6kernel13GemmUniversalIN4cute5tupleIJiiiiEEENS1_10collective13CollectiveMmaINS1_35MainloopSm100TmaUmmaWarpSpecializedILi8ELi2ELi4ENS5_IJNS4_1CILi4EEENSA_ILi1EEESC_EEEEENS5_IJNSA_ILi64EEENSA_ILi128EEESF_EEENS_10bfloat16_tENS5_IJlSC_lEEESI_SJ_NS4_8TiledMMAINS4_8MMA_AtomIJNS4_20SM100_MMA_F16BF16_SSISI_SI_fLi64ELi128ELNS4_4UMMA5MajorE0ELSO_0ELNSN_7ScaleInE0ELSP_0EEEEEENS4_6LayoutINS5_IJSC_SC_SC_EEENS5_IJNSA_ILi0EEESU_SU_EEEEENS5_IJNS4_10UnderscoreESX_SX_EEEEENS4_13SM90_TMA_LOADENS4_14ComposedLayoutINS4_7SwizzleILi3ELi4ELi3EEENS4_18smem_ptr_flag_bitsILi16EEENSS_INS5_IJNSA_ILi8EEESF_EEENS5_IJSF_SC_EEEEEEEvNS4_8identityENS4_23SM90_TMA_LOAD_MULTICASTES1A_vS1B_EENS_8epilogue10collective18CollectiveEpilogueINS1E_23Sm100TmaWarpSpecializedILi4ELi2ELi16ELb1ELb0EEEJSH_NS5_IJNSS_ISF_SC_EENSS_INSA_ILi32EEESC_EEEEESI_SJ_SI_SJ_NS1E_6fusion15FusionCallbacksIS1I_NS1N_17LinearCombinationISI_fSI_fLNS_15FloatRoundStyleE2EEESH_S1M_JEEENS4_5SM1004TMEM4LOAD26SM100_TMEM_LOAD_16dp256b4xES10_NS11_INS12_ILi2ELi4ELi3EEES15_NSS_INS5_IJS16_S1K_EEENS5_IJS1K_SC_EEEEEEENS4_17SM75_U32x4_LDSM_NENS4_14SM90_TMA_STOREES21_NS4_17SM90_U32x4_STSM_NENS4_39AutoVectorizingCopyWithAssumedAlignmentILi128EEEEEEvvEEEEvNT_6ParamsE:
[----:B------:R-:W1:Y:S01]  /*0000*/  LDC R1, c[0x0][0x37c] ;  /* 0x0000df00ff017b82 */ /* 0x000e620000000800 */
[----:B------:R-:W2:Y:S01]  /*0010*/  S2R R57, SR_TID.X ;  /* 0x0000000000397919 */ /* 0x000ea20000002100 */
[----:B------:R-:W3:Y:S01]  /*0020*/  LDCU.64 UR8, c[0x0][0x890] ;  /* 0x00011200ff0877ac */ /* 0x000ee20008000a00 */
[----:B------:R-:W-:Y:S02]  /*0030*/  PRMT R45, RZ, 0x7610, R45 ;  /* 0x00007610ff2d7816 */ /* 0x000fe4000000002d */
[----:B------:R-:W-:Y:S01]  /*0040*/  ELECT P3, URZ, PT ;  /* 0x0000000000ff782f */ /* 0x000fe20003860000 */
[----:B---3--:R-:W-:-:S04]  /*0050*/  UISETP.NE.U32.AND UP0, UPT, UR8, URZ, UPT ;  /* 0x000000ff0800728c */ /* 0x008fc8000bf05070 */
[----:B------:R-:W-:Y:S01]  /*0060*/  UISETP.NE.AND.EX UP0, UPT, UR9, URZ, UPT, UP0 ;  /* 0x000000ff0900728c */ /* 0x000fe2000bf05300 */
[----:B--2---:R-:W-:-:S05]  /*0070*/  SHF.R.U32.HI R46, RZ, 0x5, R57 ;  /* 0x00000005ff2e7819 */ /* 0x004fca0000011639 */
[----:B------:R-:W2:Y:S02]  /*0080*/  SHFL.IDX PT, R0, R46, RZ, 0x1f ;  /* 0x00001fff2e007589 */ /* 0x000ea400000e0000 */
[----:B--2---:R-:W-:Y:S01]  /*0090*/  R2UR UR18, R0 ;  /* 0x00000000001272ca */ /* 0x004fe200000e0000 */
[----:B-1----:R-:W-:-:S14]  /*00a0*/  BRA.U UP0, `(.L_x_0) ;  /* 0x0000000100307547 */ /* 0x002fdc000b800000 */
[----:B------:R-:W1:Y:S02]  /*00b0*/  LDCU.64 UR4, c[0x0][0x888] ;  /* 0x00011100ff0477ac */ /* 0x000e640008000a00 */
[----:B-1----:R-:W-:-:S04]  /*00c0*/  UISETP.NE.U32.AND UP0, UPT, UR4, URZ, UPT ;  /* 0x000000ff0400728c */ /* 0x002fc8000bf05070 */
[----:B------:R-:W-:-:S09]  /*00d0*/  UISETP.NE.AND.EX UP0, UPT, UR5, URZ, UPT, UP0 ;  /* 0x000000ff0500728c */ /* 0x000fd2000bf05300 */
[----:B------:R-:W-:Y:S05]  /*00e0*/  BRA.U !UP0, `(.L_x_1) ;  /* 0x0000000108147547 */ /* 0x000fea000b800000 */
[----:B------:R-:W1:Y:S01]  /*00f0*/  LDC.64 R2, c[0x0][0x888] ;  /* 0x00022200ff027b82 */ /* 0x000e620000000a00 */
[----:B------:R-:W1:Y:S02]  /*0100*/  LDCU.64 UR4, c[0x0][0x358] ;  /* 0x00006b00ff0477ac */ /* 0x000e640008000a00 */
[----:B-1----:R1:W5:Y:S01]  /*0110*/  LDG.E R27, desc[UR4][R2.64] ;  /* 0x00000004021b7981 */ /* 0x002362000c1e1900 */
[----:B------:R-:W-:Y:S01]  /*0120*/  HFMA2 R45, -RZ, RZ, 0, 5.9604644775390625e-08 ;  /* 0x00000001ff2d7431 */ /* 0x000fe200000001ff */
[----:B------:R-:W-:Y:S05]  /*0130*/  BRA `(.L_x_0) ;  /* 0x00000000000c7947 */ /* 0x000fea0003800000 */
.L_x_1:
[----:B------:R-:W1:Y:S01]  /*0140*/  LDCU UR4, c[0x0][0x880] ;  /* 0x00011000ff0477ac */ /* 0x000e620008000800 */
[----:B------:R-:W-:Y:S01]  /*0150*/  HFMA2 R45, -RZ, RZ, 0, 5.9604644775390625e-08 ;  /* 0x00000001ff2d7431 */ /* 0x000fe200000001ff */
[----:B-1----:R-:W-:-:S07]  /*0160*/  MOV R27, UR4 ;  /* 0x00000004001b7c02 */ /* 0x002fce0008000f00 */
.L_x_0:
[----:B------:R-:W2:Y:S02]  /*0170*/  LDCU.64 UR4, c[0x0][0x8b0] ;  /* 0x00011600ff0477ac */ /* 0x000ea40008000a00 */
[----:B--2---:R-:W-:-:S04]  /*0180*/  UISETP.NE.U32.AND UP0, UPT, UR4, URZ, UPT ;  /* 0x000000ff0400728c */ /* 0x004fc8000bf05070 */
[----:B------:R-:W-:-:S09]  /*0190*/  UISETP.NE.AND.EX UP0, UPT, UR5, URZ, UPT, UP0 ;  /* 0x000000ff0500728c */ /* 0x000fd2000bf05300 */
[----:B------:R-:W-:Y:S05]  /*01a0*/  BRA.U UP0, `(.L_x_2) ;  /* 0x0000000100287547 */ /* 0x000fea000b800000 */
[----:B------:R-:W2:Y:S02]  /*01b0*/  LDCU.64 UR4, c[0x0][0x8a8] ;  /* 0x00011500ff0477ac */ /* 0x000ea40008000a00 */
[----:B--2---:R-:W-:-:S04]  /*01c0*/  UISETP.NE.U32.AND UP0, UPT, UR4, URZ, UPT ;  /* 0x000000ff0400728c */ /* 0x004fc8000bf05070 */
[----:B------:R-:W-:-:S09]  /*01d0*/  UISETP.NE.AND.EX UP0, UPT, UR5, URZ, UPT, UP0 ;  /* 0x000000ff0500728c */ /* 0x000fd2000bf05300 */
[----:B------:R-:W-:Y:S05]  /*01e0*/  BRA.U !UP0, `(.L_x_3) ;  /* 0x0000000108107547 */ /* 0x000fea000b800000 */
[----:B------:R-:W2:Y:S01]  /*01f0*/  LDC.64 R24, c[0x0][0x8a8] ;  /* 0x00022a00ff187b82 */ /* 0x000ea20000000a00 */
[----:B------:R-:W2:Y:S02]  /*0200*/  LDCU.64 UR4, c[0x0][0x358] ;  /* 0x00006b00ff0477ac */ /* 0x000ea40008000a00 */
[----:B--2---:R2:W5:Y:S01]  /*0210*/  LDG.E R24, desc[UR4][R24.64] ;  /* 0x0000000418187981 */ /* 0x004562000c1e1900 */
[----:B------:R-:W-:Y:S05]  /*0220*/  BRA `(.L_x_2) ;  /* 0x0000000000087947 */ /* 0x000fea0003800000 */
.L_x_3:
[----:B------:R-:W2:Y:S02]  /*0230*/  LDCU UR4, c[0x0][0x8a0] ;  /* 0x00011400ff0477ac */ /* 0x000ea40008000800 */
[----:B--2---:R-:W-:Y:S02]  /*0240*/  MOV R24, UR4 ;  /* 0x0000000400187c02 */ /* 0x004fe40008000f00 */
.L_x_2:
[----:B------:R-:W-:Y:S01]  /*0250*/  IMAD.U32 R0, RZ, RZ, UR18 ;  /* 0x00000012ff007e24 */ /* 0x000fe2000f8e00ff */
[----:B------:R-:W-:Y:S04]  /*0260*/  BSSY.RECONVERGENT B0, `(.L_x_4) ;  /* 0x000000c000007945 */ /* 0x000fe80003800200 */
[C---:B------:R-:W-:Y:S02]  /*0270*/  ISETP.NE.OR P1, PT, R0.reuse, 0x1, !P3 ;  /* 0x000000010000780c */ /* 0x040fe40005f25670 */
[----:B------:R-:W-:-:S11]  /*0280*/  ISETP.NE.OR P0, PT, R0, 0x3, !P3 ;  /* 0x000000030000780c */ /* 0x000fd60005f05670 */
[----:B------:R-:W-:Y:S05]  /*0290*/  @P1 BRA `(.L_x_5) ;  /* 0x0000000000201947 */ /* 0x000fea0003800000 */
[----:B------:R-:W3:Y:S02]  /*02a0*/  LDCU.64 UR4, c[0x0][0x348] ;  /* 0x00006900ff0477ac */ /* 0x000ee40008000a00 */
[----:B---3--:R-:W-:Y:S02]  /*02b0*/  UIADD3 UR6, UP1, UPT, UR4, 0x80, URZ ;  /* 0x0000008004067890 */ /* 0x008fe4000ff3e0ff */
[----:B------:R-:W-:Y:S02]  /*02c0*/  UIADD3 UR4, UP0, UPT, UR4, 0x180, URZ ;  /* 0x0000018004047890 */ /* 0x000fe4000ff1e0ff */
[----:B------:R-:W-:Y:S02]  /*02d0*/  UIADD3.X UR7, UPT, UPT, URZ, UR5, URZ, UP1, !UPT ;  /* 0x00000005ff077290 */ /* 0x000fe40008ffe4ff */
[----:B------:R-:W-:-:S07]  /*02e0*/  UIADD3.X UR5, UPT, UPT, URZ, UR5, URZ, UP0, !UPT ;  /* 0x00000005ff057290 */ /* 0x000fce00087fe4ff */
[----:B------:R3:W-:Y:S02]  /*02f0*/  UTMACCTL.PF [UR6] ;  /* 0x00000000060079b9 */ /* 0x0007e40008040000 */
[----:B------:R3:W-:Y:S02]  /*0300*/  UTMACCTL.PF [UR4] ;  /* 0x00000000040079b9 */ /* 0x0007e40008040000 */
[----:B---3--:R-:W-:Y:S01]  /*0310*/  NOP ;  /* 0x0000000000007918 */ /* 0x008fe20000000000 */
.L_x_5:
[----:B------:R-:W-:Y:S05]  /*0320*/  BSYNC.RECONVERGENT B0 ;  /* 0x0000000000007941 */ /* 0x000fea0003800200 */
.L_x_4:
[----:B------:R-:W-:Y:S04]  /*0330*/  BSSY.RECONVERGENT B0, `(.L_x_6) ;  /* 0x000000a000007945 */ /* 0x000fe80003800200 */
        /* <DEDUP_REMOVED lines=9> */
.L_x_7:
[----:B------:R-:W-:Y:S05]  /*03d0*/  BSYNC.RECONVERGENT B0 ;  /* 0x0000000000007941 */ /* 0x000fea0003800200 */
.L_x_6:
[----:B------:R-:W3:Y:S01]  /*03e0*/  LDCU.64 UR4, c[0x0][0x888] ;  /* 0x00011100ff0477ac */ /* 0x000ee20008000a00 */
[----:B------:R-:W-:Y:S02]  /*03f0*/  UISETP.EQ.U32.AND UP2, UPT, UR8, URZ, UPT ;  /* 0x000000ff0800728c */ /* 0x000fe4000bf42070 */
[----:B------:R-:W-:Y:S02]  /*0400*/  UPLOP3.LUT UP3, UPT, UPT, UPT, UPT, 0x80, 0x8 ;  /* 0x000000000008789c */ /* 0x000fe40003f6f070 */
[----:B---3--:R-:W-:-:S04]  /*0410*/  UISETP.NE.U32.AND UP0, UPT, UR4, URZ, UPT ;  /* 0x000000ff0400728c */ /* 0x008fc8000bf05070 */
[----:B------:R-:W-:-:S04]  /*0420*/  UISETP.NE.AND.EX UP1, UPT, UR5, URZ, UPT, UP0 ;  /* 0x000000ff0500728c */ /* 0x000fc8000bf25300 */
[----:B------:R-:W-:-:S04]  /*0430*/  UISETP.EQ.OR.EX UP4, UPT, UR9, URZ, !UP1, UP2 ;  /* 0x000000ff0900728c */ /* 0x000fc8000cf82720 */
[----:B------:R-:W-:-:S06]  /*0440*/  UP2UR UR4, UPR, URZ, 0x10 ;  /* 0x00000010ff047883 */ /* 0x000fcc0008000000 */
[----:B------:R-:W-:Y:S01]  /*0450*/  MOV R49, UR4 ;  /* 0x0000000400317c02 */ /* 0x000fe20008000f00 */
[----:B------:R-:W-:Y:S06]  /*0460*/  BRA.U !UP4, `(.L_x_8) ;  /* 0x000000010c207547 */ /* 0x000fec000b800000 */
[----:B------:R-:W-:Y:S01]  /*0470*/  UISETP.NE.U32.AND UP2, UPT, UR8, URZ, UPT ;  /* 0x000000ff0800728c */ /* 0x000fe2000bf45070 */
[----:B-----5:R-:W-:Y:S01]  /*0480*/  FSETP.NEU.AND P0, PT, R27, RZ, PT ;  /* 0x000000ff1b00720b */ /* 0x020fe20003f0d000 */
[----:B------:R-:W-:Y:S02]  /*0490*/  USEL UR4, URZ, 0xffffffff, UP1 ;  /* 0xffffffffff047887 */ /* 0x000fe40008800000 */
[----:B------:R-:W-:-:S10]  /*04a0*/  UISETP.NE.AND.EX UP2, UPT, UR9, URZ, UPT, UP2 ;  /* 0x000000ff0900728c */ /* 0x000fd4000bf45320 */
[----:B------:R-:W-:Y:S01]  /*04b0*/  VOTEU.ANY UP0, P0 ;  /* 0x0000000000ff7886 */ /* 0x000fe20000000100 */
[----:B------:R-:W-:-:S04]  /*04c0*/  @!UP2 USEL UR4, URZ, 0xffffffff, UP0 ;  /* 0xffffffffff04a887 */ /* 0x000fc80008000000 */
[----:B------:R-:W-:-:S04]  /*04d0*/  ULOP3.LUT UR4, UR4, 0x1, URZ, 0xc0, !UPT ;  /* 0x0000000104047892 */ /* 0x000fc8000f8ec0ff */
[----:B------:R-:W-:-:S11]  /*04e0*/  UISETP.NE.U32.AND UP3, UPT, UR4, 0x1, UPT ;  /* 0x000000010400788c */ /* 0x000fd6000bf65070 */
.L_x_8:
[----:B-1----:R-:W1:Y:S02]  /*04f0*/  SHFL.IDX PT, R2, R46, RZ, 0x1f ;  /* 0x00001fff2e027589 */ /* 0x002e6400000e0000 */
[----:B-1----:R-:W-:-:S13]  /*0500*/  ISETP.NE.AND P0, PT, R2, RZ, PT ;  /* 0x000000ff0200720c */ /* 0x002fda0003f05270 */
[----:B------:R-:W-:Y:S05]  /*0510*/  @P0 BRA `(.L_x_9) ;  /* 0x0000000000840947 */ /* 0x000fea0003800000 */
[----:B------:R-:W-:Y:S01]  /*0520*/  ELECT P0, URZ, PT ;  /* 0x0000000000ff782f */ /* 0x000fe20003800000 */
[----:B------:R-:W-:-:S12]  /*0530*/  BSSY.RECONVERGENT B0, `(.L_x_9) ;  /* 0x000001f000007945 */ /* 0x000fd80003800200 */
[----:B------:R-:W-:Y:S05]  /*0540*/  @!P0 BRA `(.L_x_10) ;  /* 0x0000000000748947 */ /* 0x000fea0003800000 */
[----:B------:R-:W1:Y:S01]  /*0550*/  S2UR UR4, SR_CgaCtaId ;  /* 0x00000000000479c3 */ /* 0x000e620000008800 */
[----:B------:R-:W-:Y:S01]  /*0560*/  UMOV UR5, 0x400 ;  /* 0x0000040000057882 */ /* 0x000fe20000000000 */
[----:B------:R-:W-:Y:S01]  /*0570*/  UMOV UR8, 0x1 ;  /* 0x0000000100087882 */ /* 0x000fe20000000000 */
[----:B------:R-:W-:Y:S01]  /*0580*/  UMOV UR6, 0x4 ;  /* 0x0000000400067882 */ /* 0x000fe20000000000 */
[----:B------:R-:W-:-:S04]  /*0590*/  UIADD3 UR8, UPT, UPT, -UR8, 0x100000, URZ ;  /* 0x0010000008087890 */ /* 0x000fc8000fffe1ff */
[----:B------:R-:W-:Y:S02]  /*05a0*/  USHF.L.U32 UR9, UR8, 0xb, URZ ;  /* 0x0000000b08097899 */ /* 0x000fe400080006ff */
[----:B------:R-:W-:Y:S02]  /*05b0*/  USHF.L.U32 UR8, UR8, 0x1, URZ ;  /* 0x0000000108087899 */ /* 0x000fe400080006ff */
[----:B------:R-:W-:-:S04]  /*05c0*/  UIADD3 UR6, UPT, UPT, -UR6, 0x100000, URZ ;  /* 0x0010000006067890 */ /* 0x000fc8000fffe1ff */
[----:B------:R-:W-:Y:S02]  /*05d0*/  USHF.L.U32 UR7, UR6, 0xb, URZ ;  /* 0x0000000b06077899 */ /* 0x000fe400080006ff */
[----:B------:R-:W-:Y:S02]  /*05e0*/  USHF.L.U32 UR6, UR6, 0x1, URZ ;  /* 0x0000000106067899 */ /* 0x000fe400080006ff */
[----:B-1----:R-:W-:Y:S01]  /*05f0*/  ULEA UR4, UR4, UR5, 0x18 ;  /* 0x0000000504047291 */ /* 0x002fe2000f8ec0ff */
[----:B------:R-:W1:Y:S11]  /*0600*/  FENCE.VIEW.ASYNC.S ;  /* 0x00000000000073c6 */ /* 0x000e760000000000 */
[----:B-1----:R1:W3:Y:S01]  /*0610*/  SYNCS.EXCH.64 URZ, [UR4], UR8 ;  /* 0x0000000804ff75b2 */ /* 0x0022e20008000100 */
[----:B------:R1:W4:Y:S01]  /*0620*/  SYNCS.EXCH.64 URZ, [UR4+0x40], UR6 ;  /* 0x0000400604ff75b2 */ /* 0x0003220008000100 */
[----:B------:R1:W1:Y:S01]  /*0630*/  SYNCS.EXCH.64 URZ, [UR4+0x8], UR8 ;  /* 0x0000080804ff75b2 */ /* 0x0002620008000100 */
        /* <DEDUP_REMOVED lines=13> */
[----:B------:R-:W-:Y:S01]  /*0710*/  NOP ;  /* 0x0000000000007918 */ /* 0x000fe20000000000 */
.L_x_10:
[----:B-1----:R-:W-:Y:S05]  /*0720*/  BSYNC.RECONVERGENT B0 ;  /* 0x0000000000007941 */ /* 0x002fea0003800200 */
.L_x_9:
[----:B------:R-:W1:Y:S01]  /*0730*/  SHFL.IDX PT, R2, R46, RZ, 0x1f ;  /* 0x00001fff2e027589 */ /* 0x000e6200000e0000 */
[----:B------:R-:W-:Y:S01]  /*0740*/  NOP ;  /* 0x0000000000007918 */ /* 0x000fe20000000000 */
[----:B-1----:R-:W-:-:S13]  /*0750*/  ISETP.NE.AND P0, PT, R2, 0x1, PT ;  /* 0x000000010200780c */ /* 0x002fda0003f05270 */
[----:B------:R-:W-:Y:S05]  /*0760*/  @P0 BRA `(.L_x_11) ;  /* 0x0000000000580947 */ /* 0x000fea0003800000 */
        /* <DEDUP_REMOVED lines=9> */
[----:B------:R-:W-:Y:S01]  /*0800*/  USHF.L.U32 UR6, UR6, 0x1, URZ ;  /* 0x0000000106067899 */ /* 0x000fe200080006ff */
[----:B------:R-:W-:Y:S01]  /*0810*/  ELECT P0, URZ, PT ;  /* 0x0000000000ff782f */ /* 0x000fe20003800000 */
[----:B-1----:R-:W-:Y:S01]  /*0820*/  ULEA UR4, UR4, UR5, 0x18 ;  /* 0x0000000504047291 */ /* 0x002fe2000f8ec0ff */
[----:B------:R-:W1:Y:S11]  /*0830*/  FENCE.VIEW.ASYNC.S ;  /* 0x00000000000073c6 */ /* 0x000e760000000000 */
[----:B-1----:R1:W1:Y:S01]  /*0840*/  SYNCS.EXCH.64 URZ, [UR4+0x80], UR8 ;  /* 0x0000800804ff75b2 */ /* 0x0022620008000100 */
        /* <DEDUP_REMOVED lines=8> */
.L_x_11:
[----:B------:R-:W2:Y:S01]  /*08d0*/  SHFL.IDX PT, R2, R46, RZ, 0x1f ;  /* 0x00001fff2e027589 */ /* 0x000ea200000e0000 */
[----:B------:R-:W-:Y:S01]  /*08e0*/  NOP ;  /* 0x0000000000007918 */ /* 0x000fe20000000000 */
[----:B--2---:R-:W-:-:S13]  /*08f0*/  ISETP.NE.AND P0, PT, R2, 0x3, PT ;  /* 0x000000030200780c */ /* 0x004fda0003f05270 */
[----:B------:R-:W-:Y:S05]  /*0900*/  @P0 BRA `(.L_x_12) ;  /* 0x0000000000300947 */ /* 0x000fea0003800000 */
[----:B-1----:R-:W1:Y:S01]  /*0910*/  S2UR UR4, SR_CgaCtaId ;  /* 0x00000000000479c3 */ /* 0x002e620000008800 */
[----:B------:R-:W-:Y:S01]  /*0920*/  UMOV UR6, 0x400 ;  /* 0x0000040000067882 */ /* 0x000fe20000000000 */
[----:B------:R-:W-:Y:S01]  /*0930*/  UMOV UR5, 0x20 ;  /* 0x0000002000057882 */ /* 0x000fe20000000000 */
[----:B------:R-:W-:Y:S01]  /*0940*/  ELECT P0, URZ, PT ;  /* 0x0000000000ff782f */ /* 0x000fe20003800000 */
[----:B-1----:R-:W-:Y:S02]  /*0950*/  ULEA UR6, UR4, UR6, 0x18 ;  /* 0x0000000604067291 */ /* 0x002fe4000f8ec0ff */
[----:B------:R-:W-:-:S04]  /*0960*/  UIADD3 UR4, UPT, UPT, -UR5, 0x100000, URZ ;  /* 0x0010000005047890 */ /* 0x000fc8000fffe1ff */
[----:B------:R-:W-:Y:S02]  /*0970*/  USHF.L.U32 UR5, UR4, 0xb, URZ ;  /* 0x0000000b04057899 */ /* 0x000fe400080006ff */
[----:B------:R-:W-:Y:S01]  /*0980*/  USHF.L.U32 UR4, UR4, 0x1, URZ ;  /* 0x0000000104047899 */ /* 0x000fe200080006ff */
[----:B------:R-:W1:Y:S11]  /*0990*/  FENCE.VIEW.ASYNC.S ;  /* 0x00000000000073c6 */ /* 0x000e760000000000 */
[----:B-1----:R2:W1:Y:S01]  /*09a0*/  SYNCS.EXCH.64 URZ, [UR6+0xc0], UR4 ;  /* 0x0000c00406ff75b2 */ /* 0x0024620008000100 */
[----:B------:R2:W1:Y:S02]  /*09b0*/  SYNCS.EXCH.64 URZ, [UR6+0xc8], UR4 ;  /* 0x0000c80406ff75b2 */ /* 0x0004640008000100 */
[----:B--2---:R-:W-:Y:S01]  /*09c0*/  NOP ;  /* 0x0000000000007918 */ /* 0x004fe20000000000 */
.L_x_12:
[----:B------:R-:W2:Y:S01]  /*09d0*/  SHFL.IDX PT, R2, R46, RZ, 0x1f ;  /* 0x00001fff2e027589 */ /* 0x000ea200000e0000 */
[----:B------:R-:W-:Y:S01]  /*09e0*/  NOP ;  /* 0x0000000000007918 */ /* 0x000fe20000000000 */
[----:B--2---:R-:W-:-:S13]  /*09f0*/  ISETP.NE.AND P0, PT, R2, 0x4, PT ;  /* 0x000000040200780c */ /* 0x004fda0003f05270 */
[----:B------:R-:W-:Y:S05]  /*0a00*/  @P0 BRA `(.L_x_13) ;  /* 0x00000000004c0947 */ /* 0x000fea0003800000 */
[----:B-1----:R-:W1:Y:S01]  /*0a10*/  S2UR UR6, SR_CgaCtaId ;  /* 0x00000000000679c3 */ /* 0x002e620000008800 */
[----:B------:R-:W-:Y:S01]  /*0a20*/  UMOV UR4, 0x3a0 ;  /* 0x000003a000047882 */ /* 0x000fe20000000000 */
[----:B------:R-:W-:Y:S01]  /*0a30*/  UMOV UR5, 0x400 ;  /* 0x0000040000057882 */ /* 0x000fe20000000000 */
[----:B------:R-:W-:Y:S01]  /*0a40*/  USEL UR4, UR4, 0x320, UP3 ;  /* 0x0000032004047887 */ /* 0x000fe20009800000 */
[----:B------:R-:W-:Y:S01]  /*0a50*/  UMOV UR8, 0x1 ;  /* 0x0000000100087882 */ /* 0x000fe20000000000 */
[----:B------:R-:W-:Y:S01]  /*0a60*/  ELECT P0, URZ, PT ;  /* 0x0000000000ff782f */ /* 0x000fe20003800000 */
[----:B------:R-:W-:-:S04]  /*0a70*/  UIADD3 UR8, UPT, UPT, -UR8, 0x100000, URZ ;  /* 0x0010000008087890 */ /* 0x000fc8000fffe1ff */
[----:B------:R-:W-:Y:S02]  /*0a80*/  USHF.L.U32 UR9, UR8, 0xb, URZ ;  /* 0x0000000b08097899 */ /* 0x000fe400080006ff */
[----:B------:R-:W-:Y:S02]  /*0a90*/  USHF.L.U32 UR8, UR8, 0x1, URZ ;  /* 0x0000000108087899 */ /* 0x000fe400080006ff */
[----:B-1----:R-:W-:Y:S02]  /*0aa0*/  ULEA UR6, UR6, UR5, 0x18 ;  /* 0x0000000506067291 */ /* 0x002fe4000f8ec0ff */
[----:B------:R-:W-:-:S04]  /*0ab0*/  UIADD3 UR4, UPT, UPT, -UR4, 0x100000, URZ ;  /* 0x0010000004047890 */ /* 0x000fc8000fffe1ff */
[----:B------:R-:W-:Y:S02]  /*0ac0*/  USHF.L.U32 UR5, UR4, 0xb, URZ ;  /* 0x0000000b04057899 */ /* 0x000fe400080006ff */
[----:B------:R-:W-:Y:S01]  /*0ad0*/  USHF.L.U32 UR4, UR4, 0x1, URZ ;  /* 0x0000000104047899 */ /* 0x000fe200080006ff */
[----:B------:R-:W1:Y:S03]  /*0ae0*/  FENCE.VIEW.ASYNC.S ;  /* 0x00000000000073c6 */ /* 0x000e660000000000 */
[----:B-1----:R2:W1:Y:S08]  /*0af0*/  SYNCS.EXCH.64 URZ, [UR6+0xd0], UR8 ;  /* 0x0000d00806ff75b2 */ /* 0x0024700008000100 */
[----:B------:R2:W1:Y:S01]  /*0b00*/  SYNCS.EXCH.64 URZ, [UR6+0xe0], UR4 ;  /* 0x0000e00406ff75b2 */ /* 0x0004620008000100 */
[----:B------:R2:W1:Y:S01]  /*0b10*/  SYNCS.EXCH.64 URZ, [UR6+0xd8], UR8 ;  /* 0x0000d80806ff75b2 */ /* 0x0004620008000100 */
[----:B------:R2:W1:Y:S02]  /*0b20*/  SYNCS.EXCH.64 URZ, [UR6+0xe8], UR4 ;  /* 0x0000e80406ff75b2 */ /* 0x0004640008000100 */
[----:B--2---:R-:W-:Y:S01]  /*0b30*/  NOP ;  /* 0x0000000000007918 */ /* 0x004fe20000000000 */
.L_x_13:
[----:B------:R-:W2:Y:S01]  /*0b40*/  SHFL.IDX PT, R2, R46, RZ, 0x1f ;  /* 0x00001fff2e027589 */ /* 0x000ea200000e0000 */
[----:B------:R-:W-:Y:S01]  /*0b50*/  NOP ;  /* 0x0000000000007918 */ /* 0x000fe20000000000 */
[----:B--2---:R-:W-:-:S13]  /*0b60*/  ISETP.NE.AND P0, PT, R2, 0x5, PT ;  /* 0x000000050200780c */ /* 0x004fda0003f05270 */
[----:B------:R-:W-:Y:S05]  /*0b70*/  @P0 BRA `(.L_x_14) ;  /* 0x0000000000580947 */ /* 0x000fea0003800000 */
[----:B-1----:R-:W1:Y:S01]  /*0b80*/  S2UR UR4, SR_CgaCtaId ;  /* 0x00000000000479c3 */ /* 0x002e620000008800 */
        /* <DEDUP_REMOVED lines=19> */
[----:B------:R2:W1:Y:S02]  /*0cc0*/  SYNCS.EXCH.64 URZ, [UR4+0x128], UR6 ;  /* 0x0001280604ff75b2 */ /* 0x0004640008000100 */
[----:B--2---:R-:W-:Y:S01]  /*0cd0*/  NOP ;  /* 0x0000000000007918 */ /* 0x004fe20000000000 */
.L_x_14:
        /* <DEDUP_REMOVED lines=8> */
[----:B------:R-:W-:-:S04]  /*0d60*/  UIADD3 UR6, UPT, UPT, -UR6, 0x100000, URZ ;  /* 0x0010000006067890 */ /* 0x000fc8000fffe1ff */
[----:B------:R-:W-:Y:S02]  /*0d70*/  USHF.L.U32 UR7, UR6, 0xb, URZ ;  /* 0x0000000b06077899 */ /* 0x000fe400080006ff */
[----:B------:R-:W-:Y:S02]  /*0d80*/  USHF.L.U32 UR6, UR6, 0x1, URZ ;  /* 0x0000000106067899 */ /* 0x000fe400080006ff */
[----:B-1----:R-:W-:Y:S01]  /*0d90*/  ULEA UR4, UR4, UR5, 0x18 ;  /* 0x0000000504047291 */ /* 0x002fe2000f8ec0ff */
[----:B------:R-:W1:Y:S11]  /*0da0*/  FENCE.VIEW.ASYNC.S ;  /* 0x00000000000073c6 */ /* 0x000e760000000000 */
[----:B-1----:R2:W1:Y:S01]  /*0db0*/  SYNCS.EXCH.64 URZ, [UR4+0x130], UR6 ;  /* 0x0001300604ff75b2 */ /* 0x0024620008000100 */
[----:B------:R2:W1:Y:S01]  /*0dc0*/  SYNCS.EXCH.64 URZ, [UR4+0x140], UR6 ;  /* 0x0001400604ff75b2 */ /* 0x0004620008000100 */
[----:B------:R2:W1:Y:S01]  /*0dd0*/  SYNCS.EXCH.64 URZ, [UR4+0x138], UR6 ;  /* 0x0001380604ff75b2 */ /* 0x0004620008000100 */
[----:B------:R2:W1:Y:S02]  /*0de0*/  SYNCS.EXCH.64 URZ, [UR4+0x148], UR6 ;  /* 0x0001480604ff75b2 */ /* 0x0004640008000100 */
[----:B--2---:R-:W-:Y:S01]  /*0df0*/  NOP ;  /* 0x0000000000007918 */ /* 0x004fe20000000000 */
.L_x_15:
[----:B-1----:R-:W1:Y:S01]  /*0e00*/  LDCU UR4, c[0x0][0x36c] ;  /* 0x00006d80ff0477ac */ /* 0x002e620008000800 */
[----:B------:R-:W-:Y:S01]  /*0e10*/  ISETP.NE.OR P3, PT, R0, 0x2, !P3 ;  /* 0x000000020000780c */ /* 0x000fe20005f65670 */
[----:B------:R-:W-:Y:S01]  /*0e20*/  NOP ;  /* 0x0000000000007918 */ /* 0x000fe20000000000 */
[----:B------:R-:W-:Y:S01]  /*0e30*/  LOP3.LUT R0, R57, 0x1f, RZ, 0xc0, !PT ;  /* 0x0000001f39007812 */ /* 0x000fe200078ec0ff */
[----:B------:R-:W-:Y:S02]  /*0e40*/  UISETP.NE.AND UP4, UPT, UR18, 0x2, UPT ;  /* 0x000000021200788c */ /* 0x000fe4000bf85270 */
[----:B------:R-:W-:Y:S02]  /*0e50*/  UISETP.NE.AND UP5, UPT, UR18, URZ, UPT ;  /* 0x000000ff1200728c */ /* 0x000fe4000bfa5270 */
[----:B-1----:R-:W-:-:S09]  /*0e60*/  UISETP.EQ.U32.AND UP6, UPT, UR4, 0x1, UPT ;  /* 0x000000010400788c */ /* 0x002fd2000bfc2070 */
[----:B------:R-:W-:Y:S05]  /*0e70*/  BRA.U !UP6, `(.L_x_16) ;  /* 0x000000010e087547 */ /* 0x000fea000b800000 */
[----:B---34-:R-:W-:Y:S01]  /*0e80*/  UCGABAR_ARV ;  /* 0x00000000000079c7 */ /* 0x018fe20008000000 */
[----:B------:R-:W-:Y:S05]  /*0e90*/  BRA `(.L_x_17) ;  /* 0x0000000000047947 */ /* 0x000fea0003800000 */
.L_x_16:
[----:B---34-:R-:W-:Y:S01]  /*0ea0*/  NOP ;  /* 0x0000000000007918 */ /* 0x018fe20000000000 */
.L_x_17:
[----:B------:R-:W1:Y:S01]  /*0eb0*/  S2UR UR30, SR_CTAID.X ;  /* 0x00000000001e79c3 */ /* 0x000e620000002500 */
[----:B------:R-:W-:-:S05]  /*0ec0*/  CS2R.32 R48, SR_CgaSize ;  /* 0x0000000000307805 */ /* 0x000fca0000008a00 */
[----:B------:R-:W-:-:S05]  /*0ed0*/  IMAD R48, R48, -0xa0, RZ ;  /* 0xffffff6030307824 */ /* 0x000fca00078e02ff */
[----:B------:R-:W-:-:S14]  /*0ee0*/  R2UR UR5, R48 ;  /* 0x00000000300572ca */ /* 0x000fdc00000e0000 */
[----:B------:R-:W2:Y:S01]  /*0ef0*/  LDCU UR5, c[0x0][UR5+0x2b0] ;  /* 0x00005600050577ac */ /* 0x000ea20008000800 */
[----:B------:R-:W-:-:S05]  /*0f00*/  CS2R.32 R48, SR_CgaSize ;  /* 0x0000000000307805 */ /* 0x000fca0000008a00 */
[----:B------:R-:W-:-:S05]  /*0f10*/  IMAD R48, R48, -0xa0, RZ ;  /* 0xffffff6030307824 */ /* 0x000fca00078e02ff */
[----:B------:R-:W-:-:S14]  /*0f20*/  R2UR UR4, R48 ;  /* 0x00000000300472ca */ /* 0x000fdc00000e0000 */
[----:B------:R-:W3:Y:S01]  /*0f30*/  LDCU UR4, c[0x0][UR4+0x2b4] ;  /* 0x00005680040477ac */ /* 0x000ee20008000800 */
[----:B------:R-:W4:Y:S01]  /*0f40*/  S2UR UR31, SR_CTAID.Y ;  /* 0x00000000001f79c3 */ /* 0x000f220000002600 */
[----:B------:R-:W-:-:S05]  /*0f50*/  CS2R.32 R48, SR_CgaSize ;  /* 0x0000000000307805 */ /* 0x000fca0000008a00 */
[----:B------:R-:W-:-:S05]  /*0f60*/  IMAD R48, R48, -0xa0, RZ ;  /* 0xffffff6030307824 */ /* 0x000fca00078e02ff */
[----:B------:R-:W-:-:S14]  /*0f70*/  R2UR UR7, R48 ;  /* 0x00000000300772ca */ /* 0x000fdc00000e0000 */
[----:B------:R-:W3:Y:S01]  /*0f80*/  LDCU UR7, c[0x0][UR7+0x2a0] ;  /* 0x00005400070777ac */ /* 0x000ee20008000800 */
[----:B------:R-:W-:-:S05]  /*0f90*/  CS2R.32 R48, SR_CgaSize ;  /* 0x0000000000307805 */ /* 0x000fca0000008a00 */
[----:B------:R-:W-:-:S05]  /*0fa0*/  IMAD R48, R48, -0xa0, RZ ;  /* 0xffffff6030307824 */ /* 0x000fca00078e02ff */
[----:B------:R-:W-:-:S14]  /*0fb0*/  R2UR UR8, R48 ;  /* 0x00000000300872ca */ /* 0x000fdc00000e0000 */
[----:B------:R-:W3:Y:S01]  /*0fc0*/  LDCU UR8, c[0x0][UR8+0x2a4] ;  /* 0x00005480080877ac */ /* 0x000ee20008000800 */
[----:B------:R-:W3:Y:S01]  /*0fd0*/  LDCU UR19, c[0x0][0xb24] ;  /* 0x00016480ff1377ac */ /* 0x000ee20008000800 */
[----:B------:R-:W3:Y:S01]  /*0fe0*/  LDCU UR42, c[0x0][0xb24] ;  /* 0x00016480ff2a77ac */ /* 0x000ee20008000800 */
[----:B-1----:R-:W-:Y:S01]  /*0ff0*/  I2FP.F32.U32 R3, UR30 ;  /* 0x0000001e00037c45 */ /* 0x002fe20008201000 */
[----:B------:R-:W1:Y:S04]  /*1000*/  LDCU UR22, c[0x0][0xb30] ;  /* 0x00016600ff1677ac */ /* 0x000e680008000800 */
[----:B--2---:R-:W-:Y:S01]  /*1010*/  FMUL R3, R3, UR5 ;  /* 0x0000000503037c20 */ /* 0x004fe20008400000 */
[----:B----4-:R-:W-:-:S05]  /*1020*/  I2FP.F32.U32 R2, UR31 ;  /* 0x0000001f00027c45 */ /* 0x010fca0008201000 */
[----:B------:R-:W2:Y:S01]  /*1030*/  F2I.U32.TRUNC.NTZ R3, R3 ;  /* 0x0000000300037305 */ /* 0x000ea2000020f000 */
[----:B---3--:R-:W-:-:S07]  /*1040*/  FMUL R2, R2, UR4 ;  /* 0x0000000402027c20 */ /* 0x008fce0008400000 */
[----:B------:R-:W3:Y:S01]  /*1050*/  F2I.U32.TRUNC.NTZ R2, R2 ;  /* 0x0000000200027305 */ /* 0x000ee2000020f000 */
[----:B--2---:R-:W-:Y:S02]  /*1060*/  R2UR UR4, R3 ;  /* 0x00000000030472ca */ /* 0x004fe400000e0000 */
[----:B---3--:R-:W-:Y:S02]  /*1070*/  R2UR UR6, R2 ;  /* 0x00000000020672ca */ /* 0x008fe400000e0000 */
[----:B------:R-:W-:-:S09]  /*1080*/  PRMT R2, RZ, 0x7610, R2 ;  /* 0x00007610ff027816 */ /* 0x000fd20000000002 */
[----:B------:R-:W-:-:S04]  /*1090*/  UIADD3 UR5, UPT, UPT, -UR4, URZ, URZ ;  /* 0x000000ff04057290 */ /* 0x000fc8000fffe1ff */
[----:B------:R-:W-:Y:S02]  /*10a0*/  UIMAD UR5, UR7, UR5, UR30 ;  /* 0x00000005070572a4 */ /* 0x000fe4000f8e021e */
[----:B------:R-:W-:-:S04]  /*10b0*/  UIADD3 UR4, UPT, UPT, -UR6, URZ, URZ ;  /* 0x000000ff06047290 */ /* 0x000fc8000fffe1ff */
[----:B------:R-:W-:Y:S01]  /*10c0*/  IMAD.U32 R48, RZ, RZ, UR5 ;  /* 0x00000005ff307e24 */ /* 0x000fe2000f8e00ff */
[----:B------:R-:W-:-:S06]  /*10d0*/  UIMAD UR4, UR8, UR4, UR31 ;  /* 0x00000004080472a4 */ /* 0x000fcc000f8e021f */
[----:B------:R-:W-:Y:S01]  /*10e0*/  IMAD.U32 R47, RZ, RZ, UR4 ;  /* 0x00000004ff2f7e24 */ /* 0x000fe2000f8e00ff */
[----:B-1----:R-:W-:Y:S06]  /*10f0*/  BRA.U UP5, `(.L_x_18) ;  /* 0x0000000105487547 */ /* 0x002fec000b800000 */
[----:B------:R-:W-:Y:S02]  /*1100*/  R2UR UR4, R47 ;  /* 0x000000002f0472ca */ /* 0x000fe400000e0000 */
[----:B------:R-:W-:-:S11]  /*1110*/  R2UR UR8, R48 ;  /* 0x00000000300872ca */ /* 0x000fd600000e0000 */
[----:B------:R-:W-:Y:S02]  /*1120*/  UISETP.NE.AND UP0, UPT, UR4, URZ, UPT ;  /* 0x000000ff0400728c */ /* 0x000fe4000bf05270 */
[----:B------:R-:W-:Y:S02]  /*1130*/  UISETP.NE.AND UP2, UPT, UR8, 0x1, UPT ;  /* 0x000000010800788c */ /* 0x000fe4000bf45270 */
[----:B------:R-:W-:-:S04]  /*1140*/  UISETP.EQ.OR UP0, UPT, UR8, URZ, !UP0 ;  /* 0x000000ff0800728c */ /* 0x000fc8000c702670 */
[----:B------:R-:W-:Y:S02]  /*1150*/  USEL UR7, URZ, 0x1, !UP0 ;  /* 0x00000001ff077887 */ /* 0x000fe4000c000000 */
[----:B------:R-:W-:-:S04]  /*1160*/  UISETP.NE.AND UP0, UPT, UR4, URZ, UPT ;  /* 0x000000ff0400728c */ /* 0x000fc8000bf05270 */
[----:B------:R-:W-:-:S04]  /*1170*/  USEL UR4, URZ, 0x2, UP0 ;  /* 0x00000002ff047887 */ /* 0x000fc80008000000 */
[----:B------:R-:W-:Y:S02]  /*1180*/  USEL UR6, UR4, 0x2, UP2 ;  /* 0x0000000204067887 */ /* 0x000fe40009000000 */
[----:B------:R-:W-:Y:S02]  /*1190*/  USEL UR4, URZ, 0x4, UP0 ;  /* 0x00000004ff047887 */ /* 0x000fe40008000000 */
[----:B------:R-:W-:-:S04]  /*11a0*/  UISETP.NE.AND UP2, UPT, UR8, 0x2, UPT ;  /* 0x000000020800788c */ /* 0x000fc8000bf45270 */
[----:B------:R-:W-:Y:S02]  /*11b0*/  USEL UR5, UR4, 0x4, UP2 ;  /* 0x0000000404057887 */ /* 0x000fe40009000000 */
[----:B------:R-:W-:Y:S02]  /*11c0*/  USEL UR4, URZ, 0x8, UP0 ;  /* 0x00000008ff047887 */ /* 0x000fe40008000000 */
[----:B------:R-:W-:Y:S02]  /*11d0*/  UISETP.NE.AND UP0, UPT, UR8, 0x3, UPT ;  /* 0x000000030800788c */ /* 0x000fe4000bf05270 */
[----:B------:R-:W-:Y:S02]  /*11e0*/  UIADD3 UR5, UPT, UPT, UR5, UR6, UR7 ;  /* 0x0000000605057290 */ /* 0x000fe4000fffe007 */
[----:B------:R-:W-:-:S04]  /*11f0*/  USEL UR4, UR4, 0x8, UP0 ;  /* 0x0000000804047887 */ /* 0x000fc80008000000 */
[----:B------:R-:W-:-:S06]  /*1200*/  UIADD3 UR4, UPT, UPT, UR5, UR4, URZ ;  /* 0x0000000405047290 */ /* 0x000fcc000fffe0ff */
[----:B------:R-:W-:-:S07]  /*1210*/  IMAD.U32 R2, RZ, RZ, UR4 ;  /* 0x00000004ff027e24 */ /* 0x000fce000f8e00ff */
.L_x_18:
[----:B------:R-:W1:Y:S01]  /*1220*/  S2UR UR36, SR_CTAID.Z ;  /* 0x00000000002479c3 */ /* 0x000e620000002700 */
[----:B------:R-:W-:-:S09]  /*1230*/  UISETP.GE.AND UP0, UPT, UR19, 0x1, UPT ;  /* 0x000000011300788c */ /* 0x000fd2000bf06270 */
[----:B------:R-:W-:Y:S05]  /*1240*/  BRA.U !UP0, `(.L_x_19) ;  /* 0x0000000108d47547 */ /* 0x000fea000b800000 */
[----:B------:R-:W2:Y:S01]  /*1250*/  LDCU.128 UR12, c[0x0][0xb10] ;  /* 0x00016200ff0c77ac */ /* 0x000ea20008000c00 */
[----:B------:R-:W3:Y:S01]  /*1260*/  LDCU UR20, c[0x0][0xb0c] ;  /* 0x00016180ff1477ac */ /* 0x000ee20008000800 */
[----:B------:R-:W4:Y:S01]  /*1270*/  LDCU UR6, c[0x0][0x370] ;  /* 0x00006e00ff0677ac */ /* 0x000f220008000800 */
[----:B------:R-:W1:Y:S01]  /*1280*/  LDCU UR7, c[0x0][0x374] ;  /* 0x00006e80ff0777ac */ /* 0x000e620008000800 */
[----:B------:R-:W1:Y:S01]  /*1290*/  LDCU UR21, c[0x0][0xb20] ;  /* 0x00016400ff1577ac */ /* 0x000e620008000800 */
[----:B--2---:R-:W-:Y:S02]  /*12a0*/  UIMAD.WIDE.U32 UR4, UR30, UR12, URZ ;  /* 0x0000000c1e0472a5 */ /* 0x004fe4000f8e00ff */
[----:B---3--:R-:W-:Y:S01]  /*12b0*/  UISETP.NE.AND UP0, UPT, UR20, 0x1, UPT ;  /* 0x000000011400788c */ /* 0x008fe2000bf05270 */
[----:B------:R-:W2:Y:S01]  /*12c0*/  LDCU.64 UR8, c[0x0][0xb28] ;  /* 0x00016500ff0877ac */ /* 0x000ea20008000a00 */
[----:B----4-:R-:W-:-:S03]  /*12d0*/  UIMAD.WIDE.U32 UR10, UR6, UR12, URZ ;  /* 0x0000000c060a72a5 */ /* 0x010fc6000f8e00ff */
[----:B------:R-:W-:Y:S01]  /*12e0*/  UMOV UR4, UR5 ;  /* 0x0000000500047c82 */ /* 0x000fe20008000000 */
[----:B------:R-:W-:Y:S02]  /*12f0*/  UISETP.NE.AND UP2, UPT, UR19, 0x1, UPT ;  /* 0x000000011300788c */ /* 0x000fe4000bf45270 */
[----:B------:R-:W-:Y:S01]  /*1300*/  USHF.R.U32.HI UR4, URZ, UR13, UR4 ;  /* 0x0000000dff047299 */ /* 0x000fe20008011604 */
[----:B------:R-:W-:Y:S01]  /*1310*/  UMOV UR10, UR11 ;  /* 0x0000000b000a7c82 */ /* 0x000fe20008000000 */
[----:B------:R-:W-:Y:S02]  /*1320*/  UIMAD.WIDE.U32 UR16, UR31, UR15, URZ ;  /* 0x0000000f1f1072a5 */ /* 0x000fe4000f8e00ff */
[----:B------:R-:W-:Y:S02]  /*1330*/  USEL UR5, UR30, UR4, !UP0 ;  /* 0x000000041e057287 */ /* 0x000fe4000c000000 */
[----:B------:R-:W-:Y:S02]  /*1340*/  @UP0 USHF.R.U32.HI UR6, URZ, UR13, UR10 ;  /* 0x0000000dff060299 */ /* 0x000fe4000801160a */
[----:B------:R-:W-:-:S02]  /*1350*/  UISETP.NE.AND UP0, UPT, UR14, 0x1, UPT ;  /* 0x000000010e00788c */ /* 0x000fc4000bf05270 */
[----:B-1----:R-:W-:Y:S02]  /*1360*/  UIMAD.WIDE.U32 UR10, UR7, UR15, URZ ;  /* 0x0000000f070a72a5 */ /* 0x002fe4000f8e00ff */
[----:B--2---:R-:W-:Y:S01]  /*1370*/  UIMAD.WIDE.U32 UR12, UR6, UR8, URZ ;  /* 0x00000008060c72a5 */ /* 0x004fe2000f8e00ff */
[----:B------:R-:W-:Y:S02]  /*1380*/  UMOV UR4, UR17 ;  /* 0x0000001100047c82 */ /* 0x000fe40008000000 */
[----:B------:R-:W-:Y:S02]  /*1390*/  USHF.R.U32.HI UR4, URZ, UR21, UR4 ;  /* 0x00000015ff047299 */ /* 0x000fe40008011604 */
[----:B------:R-:W-:Y:S02]  /*13a0*/  UMOV UR10, UR11 ;  /* 0x0000000b000a7c82 */ /* 0x000fe40008000000 */
[----:B------:R-:W-:Y:S01]  /*13b0*/  UMOV UR12, UR13 ;  /* 0x0000000d000c7c82 */ /* 0x000fe20008000000 */
[----:B------:R-:W-:-:S02]  /*13c0*/  @UP0 USHF.R.U32.HI UR7, URZ, UR21, UR10 ;  /* 0x00000015ff070299 */ /* 0x000fc4000801160a */
[----:B------:R-:W-:Y:S02]  /*13d0*/  USEL UR4, UR31, UR4, !UP0 ;  /* 0x000000041f047287 */ /* 0x000fe4000c000000 */
[----:B------:R-:W-:Y:S02]  /*13e0*/  UIMAD.WIDE.U32 UR10, UR7, UR8, URZ ;  /* 0x00000008070a72a5 */ /* 0x000fe4000f8e00ff */
[----:B------:R-:W-:Y:S02]  /*13f0*/  @UP2 USHF.R.U32.HI UR6, URZ, UR9, UR12 ;  /* 0x00000009ff062299 */ /* 0x000fe4000801160c */
[----:B------:R-:W-:-:S03]  /*1400*/  UIMAD.WIDE.U32 UR12, UR4, UR8, URZ ;  /* 0x00000008040c72a5 */ /* 0x000fc6000f8e00ff */
[----:B------:R-:W-:Y:S02]  /*1410*/  UMOV UR10, UR11 ;  /* 0x0000000b000a7c82 */ /* 0x000fe40008000000 */
[----:B------:R-:W-:Y:S02]  /*1420*/  @UP2 USHF.R.U32.HI UR7, URZ, UR9, UR10 ;  /* 0x00000009ff072299 */ /* 0x000fe4000801160a */
[----:B------:R-:W-:Y:S02]  /*1430*/  UIMAD UR10, UR6, UR19, URZ ;  /* 0x00000013060a72a4 */ /* 0x000fe4000f8e02ff */
[----:B------:R-:W-:-:S04]  /*1440*/  UIMAD UR7, UR7, UR19, URZ ;  /* 0x00000013070772a4 */ /* 0x000fc8000f8e02ff */
[----:B------:R-:W-:-:S03]  /*1450*/  UISETP.GE.AND UP0, UPT, UR4, UR7, UPT ;  /* 0x000000070400728c */ /* 0x000fc6000bf06270 */
[----:B------:R-:W-:Y:S01]  /*1460*/  UMOV UR7, UR13 ;  /* 0x0000000d00077c82 */ /* 0x000fe20008000000 */
[----:B------:R-:W-:Y:S02]  /*1470*/  UISETP.GE.OR UP0, UPT, UR5, UR10, UP0 ;  /* 0x0000000a0500728c */ /* 0x000fe40008706670 */
[----:B------:R-:W-:Y:S02]  /*1480*/  UIMAD.WIDE.U32 UR10, UR5, UR8, URZ ;  /* 0x00000008050a72a5 */ /* 0x000fe4000f8e00ff */
[----:B------:R-:W-:Y:S02]  /*1490*/  USHF.R.U32.HI UR7, URZ, UR9, UR7 ;  /* 0x00000009ff077299 */ /* 0x000fe40008011607 */
[----:B------:R-:W-:Y:S02]  /*14a0*/  UIADD3 UR10, UPT, UPT, -UR4, URZ, URZ ;  /* 0x000000ff040a7290 */ /* 0x000fe4000fffe1ff */
[----:B------:R-:W-:Y:S02]  /*14b0*/  USEL UR7, UR4, UR7, !UP2 ;  /* 0x0000000704077287 */ /* 0x000fe4000d000000 */
[----:B------:R-:W-:Y:S01]  /*14c0*/  UIMAD UR10, UR14, UR10, UR31 ;  /* 0x0000000a0e0a72a4 */ /* 0x000fe2000f8e021f */
[----:B------:R-:W-:Y:S01]  /*14d0*/  @!UP0 UMOV UR8, UR11 ;  /* 0x0000000b00088c82 */ /* 0x000fe20008000000 */
[----:B------:R-:W-:-:S02]  /*14e0*/  UIADD3 UR11, UPT, UPT, -UR5, URZ, URZ ;  /* 0x000000ff050b7290 */ /* 0x000fc4000fffe1ff */
[----:B------:R-:W-:Y:S02]  /*14f0*/  @!UP0 USHF.R.U32.HI UR8, URZ, UR9, UR8 ;  /* 0x00000009ff088299 */ /* 0x000fe40008011608 */
[----:B------:R-:W-:Y:S02]  /*1500*/  UIADD3 UR9, UPT, UPT, -UR7, URZ, URZ ;  /* 0x000000ff07097290 */ /* 0x000fe4000fffe1ff */
[----:B------:R-:W-:Y:S02]  /*1510*/  @!UP0 USEL UR8, UR5, UR8, !UP2 ;  /* 0x0000000805088287 */ /* 0x000fe4000d000000 */
[----:B------:R-:W-:Y:S02]  /*1520*/  UIMAD UR9, UR19, UR9, UR4 ;  /* 0x00000009130972a4 */ /* 0x000fe4000f8e0204 */
[----:B------:R-:W-:Y:S02]  /*1530*/  @!UP0 UIADD3 UR7, UPT, UPT, UR7, -UR8, URZ ;  /* 0x8000000807078290 */ /* 0x000fe4000fffe0ff */
[----:B------:R-:W-:-:S02]  /*1540*/  @!UP0 UIMAD UR6, UR9, UR6, UR8 ;  /* 0x00000006090682a4 */ /* 0x000fc4000f8e0208 */
[----:B------:R-:W-:Y:S02]  /*1550*/  @!UP0 UIMAD UR4, UR7, UR19, UR5 ;  /* 0x00000013070482a4 */ /* 0x000fe4000f8e0205 */
[----:B------:R-:W-:Y:S02]  /*1560*/  UIMAD UR30, UR20, UR11, UR30 ;  /* 0x0000000b141e72a4 */ /* 0x000fe4000f8e021e */
[----:B------:R-:W-:Y:S01]  /*1570*/  UIMAD UR31, UR4, UR14, UR10 ;  /* 0x0000000e041f72a4 */ /* 0x000fe2000f8e020a */
[----:B------:R-:W-:Y:S02]  /*1580*/  @!UP0 UMOV UR5, UR6 ;  /* 0x0000000600058c82 */ /* 0x000fe40008000000 */
[----:B------:R-:W-:-:S12]  /*1590*/  UIMAD UR30, UR5, UR20, UR30 ;  /* 0x00000014051e72a4 */ /* 0x000fd8000f8e021e */
.L_x_19:
[----:B------:R-:W-:-:S09]  /*15a0*/  UISETP.NE.AND UP0, UPT, UR22, 0x1, UPT ;  /* 0x000000011600788c */ /* 0x000fd2000bf05270 */
[----:B------:R-:W-:Y:S05]  /*15b0*/  BRA.U UP0, `(.L_x_20) ;  /* 0x0000000100407547 */ /* 0x000fea000b800000 */
[----:B------:R-:W2:Y:S01]  /*15c0*/  LDCU.128 UR8, c[0x0][0xb10] ;  /* 0x00016200ff0877ac */ /* 0x000ea20008000c00 */
[----:B------:R-:W3:Y:S01]  /*15d0*/  LDCU UR12, c[0x0][0xb0c] ;  /* 0x00016180ff0c77ac */ /* 0x000ee20008000800 */
[----:B------:R-:W4:Y:S01]  /*15e0*/  LDCU UR13, c[0x0][0xb20] ;  /* 0x00016400ff0d77ac */ /* 0x000f220008000800 */
[----:B--2---:R-:W-:Y:S02]  /*15f0*/  UIMAD.WIDE.U32 UR4, UR30, UR8, URZ ;  /* 0x000000081e0472a5 */ /* 0x004fe4000f8e00ff */
[----:B------:R-:W-:Y:S02]  /*1600*/  UIMAD.WIDE.U32 UR6, UR31, UR11, URZ ;  /* 0x0000000b1f0672a5 */ /* 0x000fe4000f8e00ff */
[----:B---3--:R-:W-:Y:S02]  /*1610*/  UISETP.NE.AND UP0, UPT, UR12, 0x1, UPT ;  /* 0x000000010c00788c */ /* 0x008fe4000bf05270 */
[----:B------:R-:W-:-:S03]  /*1620*/  USHF.R.U32.HI UR5, URZ, UR9, UR5 ;  /* 0x00000009ff057299 */ /* 0x000fc60008011605 */
[----:B------:R-:W-:Y:S01]  /*1630*/  UMOV UR4, UR7 ;  /* 0x0000000700047c82 */ /* 0x000fe20008000000 */
[----:B------:R-:W-:Y:S02]  /*1640*/  USEL UR5, UR30, UR5, !UP0 ;  /* 0x000000051e057287 */ /* 0x000fe4000c000000 */
[----:B------:R-:W-:Y:S02]  /*1650*/  UISETP.NE.AND UP0, UPT, UR10, 0x1, UPT ;  /* 0x000000010a00788c */ /* 0x000fe4000bf05270 */
[----:B----4-:R-:W-:-:S04]  /*1660*/  USHF.R.U32.HI UR4, URZ, UR13, UR4 ;  /* 0x0000000dff047299 */ /* 0x010fc80008011604 */
[----:B------:R-:W-:-:S04]  /*1670*/  USEL UR4, UR31, UR4, !UP0 ;  /* 0x000000041f047287 */ /* 0x000fc8000c000000 */
[----:B------:R-:W-:Y:S02]  /*1680*/  UIADD3 UR6, UPT, UPT, UR5, -UR4, URZ ;  /* 0x8000000405067290 */ /* 0x000fe4000fffe0ff */
[----:B------:R-:W-:Y:S02]  /*1690*/  UIADD3 UR4, UPT, UPT, -UR5, UR4, URZ ;  /* 0x0000000405047290 */ /* 0x000fe4000fffe1ff */
[----:B------:R-:W-:Y:S02]  /*16a0*/  UIMAD UR31, UR6, UR10, UR31 ;  /* 0x0000000a061f72a4 */ /* 0x000fe4000f8e021f */
[----:B------:R-:W-:-:S12]  /*16b0*/  UIMAD UR30, UR4, UR12, UR30 ;  /* 0x0000000c041e72a4 */ /* 0x000fd8000f8e021e */
.L_x_20:
[----:B------:R-:W-:Y:S01]  /*16c0*/  UISETP.NE.AND UP0, UPT, UR18, 0x2, UPT ;  /* 0x000000021200788c */ /* 0x000fe2000bf05270 */
[----:B------:R-:W-:Y:S09]  /*16d0*/  BRA.U !UP6, `(.L_x_21) ;  /* 0x000000010e0c7547 */ /* 0x000ff2000b800000 */
[----:B------:R-:W-:Y:S01]  /*16e0*/  UCGABAR_WAIT ;  /* 0x0000000000007dc7 */ /* 0x000fe20008000000 */
[----:B------:R-:W-:Y:S01]  /*16f0*/  CCTL.IVALL ;  /* 0x00000000ff00798f */ /* 0x000fe20002000000 */
[----:B------:R-:W-:Y:S05]  /*1700*/  BRA `(.L_x_22) ;  /* 0x0000000000047947 */ /* 0x000fea0003800000 */
.L_x_21:
[----:B------:R-:W-:Y:S06]  /*1710*/  BAR.SYNC.DEFER_BLOCKING 0x0 ;  /* 0x0000000000007b1d */ /* 0x000fec0000010000 */
.L_x_22:
[----:B------:R-:W-:Y:S05]  /*1720*/  BRA.U UP0, `(.L_x_23) ;  /* 0x0000001500587547 */ /* 0x000fea000b800000 */
[----:B------:R-:W2:Y:S01]  /*1730*/  LDCU UR6, c[0x0][0x38c] ;  /* 0x00007180ff0677ac */ /* 0x000ea20008000800 */
[----:B------:R-:W3:Y:S01]  /*1740*/  S2UR UR7, SR_CgaCtaId ;  /* 0x00000000000779c3 */ /* 0x000ee20000008800 */
[----:B------:R-:W-:Y:S01]  /*1750*/  PLOP3.LUT P1, PT, PT, PT, UP3, 0x80, 0x8 ;  /* 0x000000000008781c */ /* 0x000fe20003f2f038 */
[----:B------:R-:W-:Y:S01]  /*1760*/  IMAD.MOV.U32 R12, RZ, RZ, 0x1 ;  /* 0x00000001ff0c7424 */ /* 0x000fe200078e00ff */
[----:B------:R-:W-:Y:S01]  /*1770*/  UMOV UR13, 0x400 ;  /* 0x00000400000d7882 */ /* 0x000fe20000000000 */
[----:B------:R-:W-:Y:S01]  /*1780*/  UISETP.NE.AND UP1, UPT, UR18, URZ, UPT ;  /* 0x000000ff1200728c */ /* 0x000fe2000bf25270 */
[----:B------:R-:W-:Y:S01]  /*1790*/  ISETP.EQ.OR P2, PT, R0, RZ, P3 ;  /* 0x000000ff0000720c */ /* 0x000fe20001f42670 */
[----:B------:R-:W-:Y:S01]  /*17a0*/  USEL UR24, URZ, 0x1, UP4 ;  /* 0x00000001ff187887 */ /* 0x000fe2000a000000 */
[----:B------:R-:W-:Y:S02]  /*17b0*/  PLOP3.LUT P1, PT, P1, PT, PT, 0x8, 0x80 ;  /* 0x000000000080781c */ /* 0x000fe40000f2e170 */
[----:B------:R-:W-:Y:S01]  /*17c0*/  CS2R R10, SRZ ;  /* 0x00000000000a7805 */ /* 0x000fe2000001ff00 */
[----:B------:R-:W-:Y:S01]  /*17d0*/  IMAD.MOV.U32 R9, RZ, RZ, RZ ;  /* 0x000000ffff097224 */ /* 0x000fe200078e00ff */
[----:B------:R-:W4:Y:S01]  /*17e0*/  LDCU UR39, c[0x0][0x370] ;  /* 0x00006e00ff2777ac */ /* 0x000f220008000800 */
[----:B------:R-:W-:Y:S01]  /*17f0*/  IMAD.MOV.U32 R8, RZ, RZ, 0x1 ;  /* 0x00000001ff087424 */ /* 0x000fe200078e00ff */
[----:B------:R-:W1:Y:S01]  /*1800*/  LDCU.64 UR28, c[0x0][0x348] ;  /* 0x00006900ff1c77ac */ /* 0x000e620008000a00 */
[----:B--2---:R-:W-:-:S02]  /*1810*/  UIADD3 UR5, UPT, UPT, UR6, 0x3f, URZ ;  /* 0x0000003f06057890 */ /* 0x004fc4000fffe0ff */
[----:B------:R-:W-:Y:S02]  /*1820*/  UIADD3 UR45, UPT, UPT, UR6, 0x7e, URZ ;  /* 0x0000007e062d7890 */ /* 0x000fe4000fffe0ff */
[----:B------:R-:W-:Y:S02]  /*1830*/  USHF.R.S32.HI UR4, URZ, 0x1f, UR5 ;  /* 0x0000001fff047899 */ /* 0x000fe40008011405 */
[----:B---3--:R-:W-:Y:S02]  /*1840*/  USHF.L.U32 UR25, UR7, 0xc, URZ ;  /* 0x0000000c07197899 */ /* 0x008fe400080006ff */
[----:B------:R-:W-:Y:S02]  /*1850*/  ULEA.HI UR4, UR4, UR5, URZ, 0x6 ;  /* 0x0000000504047291 */ /* 0x000fe4000f8f30ff */
[----:B------:R-:W-:Y:S02]  /*1860*/  UIADD3 UR5, UPT, UPT, UR6, -0x1, URZ ;  /* 0xffffffff06057890 */ /* 0x000fe4000fffe0ff */
[----:B------:R-:W-:-:S02]  /*1870*/  USHF.R.S32.HI UR41, URZ, 0x6, UR4 ;  /* 0x00000006ff297899 */ /* 0x000fc40008011404 */
[----:B------:R-:W-:Y:S02]  /*1880*/  UISETP.GE.U32.AND UP2, UPT, UR5, -0x7f, UPT ;  /* 0xffffff810500788c */ /* 0x000fe4000bf46070 */
[----:B------:R-:W-:Y:S02]  /*1890*/  UISETP.LT.U32.AND UP0, UPT, UR41, 0x8, UPT ;  /* 0x000000082900788c */ /* 0x000fe4000bf01070 */
[----:B------:R-:W-:Y:S02]  /*18a0*/  USHF.L.U32 UR44, UR7, 0x5, URZ ;  /* 0x00000005072c7899 */ /* 0x000fe400080006ff */
[----:B------:R-:W-:Y:S02]  /*18b0*/  USEL UR40, UR41, 0x8, UP0 ;  /* 0x0000000829287887 */ /* 0x000fe40008000000 */
[----:B------:R-:W-:Y:S02]  /*18c0*/  ULOP3.LUT UR25, UR25, 0x3000, URZ, 0xc0, !UPT ;  /* 0x0000300019197892 */ /* 0x000fe4000f8ec0ff */
[----:B------:R-:W-:-:S02]  /*18d0*/  UIADD3 UR21, UPT, UPT, UR40, -0x1, URZ ;  /* 0xffffffff28157890 */ /* 0x000fc4000fffe0ff */
[----:B------:R-:W-:Y:S02]  /*18e0*/  ULEA UR13, UR7, UR13, 0x18 ;  /* 0x0000000d070d7291 */ /* 0x000fe4000f8ec0ff */
[----:B------:R-:W-:Y:S01]  /*18f0*/  @UP2 UIADD3 UR21, UPT, UPT, UR40, URZ, URZ ;  /* 0x000000ff28152290 */ /* 0x000fe2000fffe0ff */
[----:B------:R-:W2:Y:S01]  /*1900*/  LDCU UR38, c[0x0][0x374] ;  /* 0x00006e80ff2677ac */ /* 0x000ea20008000800 */
[----:B------:R-:W-:Y:S02]  /*1910*/  ULOP3.LUT UR44, UR44, 0x60, URZ, 0xc0, !UPT ;  /* 0x000000602c2c7892 */ /* 0x000fe4000f8ec0ff */
[----:B------:R-:W-:Y:S02]  /*1920*/  USEL UR24, UR24, 0x2, UP1 ;  /* 0x0000000218187887 */ /* 0x000fe40008800000 */
[----:B------:R-:W-:Y:S02]  /*1930*/  UIADD3 UR25, UPT, UPT, UR13, 0x14400, UR25 ;  /* 0x000144000d197890 */ /* 0x000fe4000fffe019 */
[----:B------:R-:W-:-:S02]  /*1940*/  UIADD3 UR43, UPT, UPT, UR41, -UR40, URZ ;  /* 0x80000028292b7290 */ /* 0x000fc4000fffe0ff */
[----:B------:R-:W-:Y:S01]  /*1950*/  UIADD3 UR21, UPT, UPT, UR21, 0x1, URZ ;  /* 0x0000000115157890 */ /* 0x000fe2000fffe0ff */
[----:B-1--4-:R-:W-:-:S11]  /*1960*/  UMOV UR5, URZ ;  /* 0x000000ff00057c82 */ /* 0x012fd60008000000 */
.L_x_43:
[----:B------:R-:W1:Y:S02]  /*1970*/  S2UR UR4, SR_CgaCtaId ;  /* 0x00000000000479c3 */ /* 0x000e640000008800 */
[----:B-1----:R-:W-:-:S09]  /*1980*/  UISETP.NE.AND UP0, UPT, UR4, URZ, UPT ;  /* 0x000000ff0400728c */ /* 0x002fd2000bf05270 */
[----:B------:R-:W-:Y:S05]  /*1990*/  BRA.U UP0, `(.L_x_24) ;  /* 0x0000000100287547 */ /* 0x000fea000b800000 */
[----:B------:R-:W-:Y:S02]  /*19a0*/  LEA R0, R9, UR13, 0x3 ;  /* 0x0000000d09007c11 */ /* 0x000fe4000f8e18ff */
[----:B------:R-:W-:-:S04]  /*19b0*/  SHF.L.U32 R2, R8, 0x1f, RZ ;  /* 0x0000001f08027819 */ /* 0x000fc800000006ff */
[----:B------:R-:W1:Y:S02]  /*19c0*/  SYNCS.PHASECHK.TRANS64.TRYWAIT P0, [R0+URZ+0x140], R2 ;  /* 0x00014002000075a7 */ /* 0x000e6400080011ff */
[----:B-1----:R-:W-:Y:S05]  /*19d0*/  @!P0 BRA `(.L_x_25) ;  /* 0x0000006c00e48947 */ /* 0x002fea0003800000 */
.L_x_143:
[----:B------:R-:W-:Y:S01]  /*19e0*/  VIADD R9, R9, 0x1 ;  /* 0x0000000109097836 */ /* 0x000fe20000000000 */
[----:B------:R1:W-:Y:S04]  /*19f0*/  SYNCS.ARRIVE.TRANS64.A1T0 RZ, [R0+URZ+0x130], RZ ;  /* 0x000130ff00ff79a7 */ /* 0x0003e800081000ff */
[----:B------:R-:W-:-:S04]  /*1a00*/  ISETP.NE.AND P0, PT, R9, 0x2, PT ;  /* 0x000000020900780c */ /* 0x000fc80003f05270 */
[----:B------:R-:W-:Y:S02]  /*1a10*/  SEL R9, R9, RZ, P0 ;  /* 0x000000ff09097207 */ /* 0x000fe40000000000 */
[----:B-1----:R-:W-:-:S04]  /*1a20*/  SEL R0, RZ, 0x1, P0 ;  /* 0x00000001ff007807 */ /* 0x002fc80000000000 */
[----:B------:R-:W-:-:S07]  /*1a30*/  LOP3.LUT R8, R8, R0, RZ, 0x3c, !PT ;  /* 0x0000000008087212 */ /* 0x000fce00078e3cff */
.L_x_24:
[----:B------:R-:W-:Y:S01]  /*1a40*/  ULEA UR4, UR5, UR13, 0x3 ;  /* 0x0000000d05047291 */ /* 0x000fe2000f8e18ff */
[----:B------:R-:W-:Y:S01]  /*1a50*/  SHF.L.U32 R0, R12, 0x1f, RZ ;  /* 0x0000001f0c007819 */ /* 0x000fe200000006ff */
[----:B------:R-:W-:Y:S02]  /*1a60*/  UISETP.GE.U32.AND UP0, UPT, UR45, 0x7f, UPT ;  /* 0x0000007f2d00788c */ /* 0x000fe4000bf06070 */
[----:B------:R-:W-:Y:S02]  /*1a70*/  USHF.L.U32 UR35, UR30, 0x6, URZ ;  /* 0x000000061e237899 */ /* 0x000fe400080006ff */
[----:B------:R-:W-:Y:S01]  /*1a80*/  ULEA UR19, UR31, UR44, 0x7 ;  /* 0x0000002c1f137291 */ /* 0x000fe2000f8e38ff */
[----:B------:R-:W-:Y:S02]  /*1a90*/  UMOV UR6, URZ ;  /* 0x000000ff00067c82 */ /* 0x000fe40008000000 */
[----:B------:R1:W3:Y:S02]  /*1aa0*/  SYNCS.PHASECHK.TRANS64.TRYWAIT P0, [UR4+0x40], R0 ;  /* 0x00004000ff0075a7 */ /* 0x0002e40008001104 */
[----:B------:R-:W-:Y:S07]  /*1ab0*/  BRA.U !UP0, `(.L_x_26) ;  /* 0x0000000108b87547 */ /* 0x000fee000b800000 */
[----:B------:R-:W-:Y:S01]  /*1ac0*/  UMOV UR10, URZ ;  /* 0x000000ff000a7c82 */ /* 0x000fe20008000000 */
[----:B------:R-:W-:-:S05]  /*1ad0*/  UMOV UR4, UR5 ;  /* 0x0000000500047c82 */ /* 0x000fca0008000000 */
.L_x_32:
[----:B------:R-:W-:Y:S01]  /*1ae0*/  ULEA UR33, UR4, UR13, 0x3 ;  /* 0x0000000d04217291 */ /* 0x000fe2000f8e18ff */
[----:B---3--:R-:W-:Y:S01]  /*1af0*/  @!P3 MOV R2, 0x6000 ;  /* 0x000060000002b802 */ /* 0x008fe20000000f00 */
[----:B-1-34-:R-:W-:Y:S10]  /*1b00*/  @P0 BRA `(.L_x_27) ;  /* 0x00000000000c0947 */ /* 0x01aff40003800000 */
[----:B------:R-:W-:-:S04]  /*1b10*/  SHF.L.U32 R3, R12, 0x1f, RZ ;  /* 0x0000001f0c037819 */ /* 0x000fc800000006ff */
[----:B------:R-:W3:Y:S02]  /*1b20*/  SYNCS.PHASECHK.TRANS64.TRYWAIT P0, [UR33+0x40], R3 ;  /* 0x00004003ff0075a7 */ /* 0x000ee40008001121 */
[----:B---3--:R-:W-:Y:S05]  /*1b30*/  @!P0 BRA `(.L_x_28) ;  /* 0x0000006c00a08947 */ /* 0x008fea0003800000 */
.L_x_27:
[----:B------:R3:W-:Y:S01]  /*1b40*/  @!P3 SYNCS.ARRIVE.TRANS64 RZ, [UR33], R2 ;  /* 0x00000002ffffb9a7 */ /* 0x0007e20008000021 */
[----:B------:R-:W-:-:S04]  /*1b50*/  ULOP3.LUT UR5, UR24, 0x2, URZ, 0xfc, !UPT ;  /* 0x0000000218057892 */ /* 0x000fc8000f8efcff */
[----:B------:R-:W-:-:S09]  /*1b60*/  UISETP.NE.AND UP0, UPT, UR5, 0x2, UPT ;  /* 0x000000020500788c */ /* 0x000fd2000bf05270 */
[----:B------:R-:W-:Y:S05]  /*1b70*/  BRA.U UP0, `(.L_x_29) ;  /* 0x0000000100047547 */ /* 0x000fea000b800000 */
[----:B--2---:R-:W-:Y:S05]  /*1b80*/  BPT.TRAP 0x1 ;  /* 0x000000040000795c */ /* 0x004fea0000300000 */
.L_x_29:
[----:B------:R-:W-:Y:S04]  /*1b90*/  BSSY.RECONVERGENT B0, `(.L_x_30) ;  /* 0x0000003000007945 */ /* 0x000fe80003800200 */
[----:B------:R-:W-:Y:S05]  /*1ba0*/  @P2 BRA `(.L_x_31) ;  /* 0x0000000000042947 */ /* 0x000fea0003800000 */
[----:B--2---:R-:W-:Y:S05]  /*1bb0*/  BPT.TRAP 0x1 ;  /* 0x000000040000795c */ /* 0x004fea0000300000 */
.L_x_31:
[----:B--2---:R-:W-:Y:S05]  /*1bc0*/  BSYNC.RECONVERGENT B0 ;  /* 0x0000000000007941 */ /* 0x004fea0003800200 */
.L_x_30:
[----:B------:R-:W-:Y:S02]  /*1bd0*/  UIADD3 UR5, UPT, UPT, UR4, 0x1, URZ ;  /* 0x0000000104057890 */ /* 0x000fe4000fffe0ff */
[----:B------:R-:W-:Y:S02]  /*1be0*/  USHF.L.U32 UR34, UR10, 0x6, URZ ;  /* 0x000000060a227899 */ /* 0x000fe400080006ff */
[----:B------:R-:W-:Y:S02]  /*1bf0*/  UISETP.NE.AND UP0, UPT, UR5, 0x8, UPT ;  /* 0x000000080500788c */ /* 0x000fe4000bf05270 */
[----:B------:R-:W-:Y:S02]  /*1c00*/  UIADD3 UR10, UPT, UPT, UR10, 0x1, URZ ;  /* 0x000000010a0a7890 */ /* 0x000fe4000fffe0ff */
[----:B------:R-:W-:Y:S02]  /*1c10*/  USEL UR7, URZ, 0x1, UP0 ;  /* 0x00000001ff077887 */ /* 0x000fe40008000000 */
[----:B------:R-:W-:-:S02]  /*1c20*/  USEL UR5, UR5, URZ, UP0 ;  /* 0x000000ff05057287 */ /* 0x000fc40008000000 */
[----:B------:R-:W-:Y:S02]  /*1c30*/  ULEA UR32, UR4, UR13, 0xd ;  /* 0x0000000d04207291 */ /* 0x000fe4000f8e68ff */
[----:B------:R-:W-:Y:S01]  /*1c40*/  ULEA UR6, UR5, UR13, 0x3 ;  /* 0x0000000d05067291 */ /* 0x000fe2000f8e18ff */
[----:B------:R-:W-:Y:S01]  /*1c50*/  LOP3.LUT R12, R12, UR7, RZ, 0x3c, !PT ;  /* 0x000000070c0c7c12 */ /* 0x000fe2000f8e3cff */
[----:B------:R-:W-:Y:S02]  /*1c60*/  UIADD3 UR8, UP1, UPT, UR28, 0x80, URZ ;  /* 0x000000801c087890 */ /* 0x000fe4000ff3e0ff */
[----:B------:R-:W-:Y:S01]  /*1c70*/  UIADD3 UR32, UPT, UPT, UR32, 0x4400, URZ ;  /* 0x0000440020207890 */ /* 0x000fe2000fffe0ff */
[----:B-1----:R-:W-:Y:S01]  /*1c80*/  SHF.L.U32 R0, R12, 0x1f, RZ ;  /* 0x0000001f0c007819 */ /* 0x002fe200000006ff */
[----:B------:R-:W-:Y:S02]  /*1c90*/  UIADD3.X UR9, UPT, UPT, URZ, UR29, URZ, UP1, !UPT ;  /* 0x0000001dff097290 */ /* 0x000fe40008ffe4ff */
[----:B------:R-:W-:Y:S01]  /*1ca0*/  ULEA UR16, UR4, UR25, 0xe ;  /* 0x0000001904107291 */ /* 0x000fe2000f8e70ff */
[----:B------:R4:W1:Y:S01]  /*1cb0*/  SYNCS.PHASECHK.TRANS64.TRYWAIT P0, [UR6+0x40], R0 ;  /* 0x00004000ff0075a7 */ /* 0x0008620008001106 */
[----:B------:R-:W-:Y:S01]  /*1cc0*/  UIADD3 UR6, UP0, UPT, UR28, 0x180, URZ ;  /* 0x000001801c067890 */ /* 0x000fe2000ff1e0ff */
[----:B------:R-:W-:Y:S01]  /*1cd0*/  UMOV UR14, 0x0 ;  /* 0x00000000000e7882 */ /* 0x000fe20000000000 */
[----:B------:R-:W-:-:S02]  /*1ce0*/  UMOV UR15, 0x10000000 ;  /* 0x10000000000f7882 */ /* 0x000fc40000000000 */
[----:B------:R-:W-:Y:S01]  /*1cf0*/  UIADD3.X UR7, UPT, UPT, URZ, UR29, URZ, UP0, !UPT ;  /* 0x0000001dff077290 */ /* 0x000fe200087fe4ff */
[----:B------:R-:W-:Y:S01]  /*1d00*/  UTMALDG.3D [UR32], [UR8], desc[UR14] ;  /* 0x00000e20080075b4 */ /* 0x000fe20008011000 */
[----:B------:R-:W-:Y:S01]  /*1d10*/  UISETP.NE.AND UP0, UPT, UR10, UR21, UPT ;  /* 0x000000150a00728c */ /* 0x000fe2000bf05270 */
[----:B------:R-:W-:Y:S01]  /*1d20*/  UMOV UR4, 0xf0000 ;  /* 0x000f000000047882 */ /* 0x000fe20000000000 */
[----:B------:R-:W-:Y:S01]  /*1d30*/  UMOV UR20, UR36 ;  /* 0x0000002400147c82 */ /* 0x000fe20008000000 */
[----:B------:R-:W-:Y:S01]  /*1d40*/  UMOV UR17, UR33 ;  /* 0x0000002100117c82 */ /* 0x000fe20008000000 */
[----:B------:R-:W-:-:S03]  /*1d50*/  UMOV UR18, UR34 ;  /* 0x0000002200127c82 */ /* 0x000fc60008000000 */
[----:B------:R2:W-:Y:S02]  /*1d60*/  UTMALDG.3D.MULTICAST [UR16], [UR6], UR4, desc[UR14] ;  /* 0x00000e10060073b4 */ /* 0x0005e40008011804 */
[----:B--2---:R-:W-:Y:S01]  /*1d70*/  UMOV UR6, UR21 ;  /* 0x0000001500067c82 */ /* 0x004fe20008000000 */
[----:B------:R-:W-:Y:S01]  /*1d80*/  UMOV UR4, UR5 ;  /* 0x0000000500047c82 */ /* 0x000fe20008000000 */
[----:B------:R-:W-:Y:S05]  /*1d90*/  BRA.U UP0, `(.L_x_32) ;  /* 0xfffffffd00507547 */ /* 0x000fea000b83ffff */
.L_x_26:
[----:B------:R-:W-:Y:S01]  /*1da0*/  ULEA UR4, UR5, UR13, 0x3 ;  /* 0x0000000d05047291 */ /* 0x000fe2000f8e18ff */
[----:B-1--4-:R-:W-:Y:S01]  /*1db0*/  SHF.L.U32 R0, R12, 0x1f, RZ ;  /* 0x0000001f0c007819 */ /* 0x012fe200000006ff */
[----:B------:R-:W-:Y:S01]  /*1dc0*/  @!P1 SYNCS.ARRIVE.TRANS64.A1T0 RZ, [UR13+0xc8], RZ ;  /* 0x0000c8ffffff99a7 */ /* 0x000fe2000810000d */
[----:B------:R-:W-:-:S06]  /*1dd0*/  UISETP.GT.AND UP0, UPT, UR41, UR40, UPT ;  /* 0x000000282900728c */ /* 0x000fcc000bf04270 */
[----:B---3--:R1:W3:Y:S03]  /*1de0*/  SYNCS.PHASECHK.TRANS64.TRYWAIT P0, [UR4+0x40], R0 ;  /* 0x00004000ff0075a7 */ /* 0x0082e60008001104 */
[----:B------:R-:W-:Y:S05]  /*1df0*/  BRA.U !UP0, `(.L_x_33) ;  /* 0x0000000108bc7547 */ /* 0x000fea000b800000 */
[----:B------:R-:W-:Y:S01]  /*1e00*/  UIADD3 UR26, UPT, UPT, UR43, UR6, URZ ;  /* 0x000000062b1a7290 */ /* 0x000fe2000fffe0ff */
[----:B------:R-:W-:-:S11]  /*1e10*/  UMOV UR4, UR5 ;  /* 0x0000000500047c82 */ /* 0x000fd60008000000 */
.L_x_39:
[----:B------:R-:W-:Y:S01]  /*1e20*/  ULEA UR9, UR4, UR13, 0x3 ;  /* 0x0000000d04097291 */ /* 0x000fe2000f8e18ff */
[----:B---3--:R-:W-:Y:S01]  /*1e30*/  @!P3 MOV R2, 0x6000 ;  /* 0x000060000002b802 */ /* 0x008fe20000000f00 */
[----:B-1-3--:R-:W-:Y:S10]  /*1e40*/  @P0 BRA `(.L_x_34) ;  /* 0x00000000000c0947 */ /* 0x00aff40003800000 */
[----:B------:R-:W-:-:S04]  /*1e50*/  SHF.L.U32 R3, R12, 0x1f, RZ ;  /* 0x0000001f0c037819 */ /* 0x000fc800000006ff */
[----:B------:R-:W3:Y:S02]  /*1e60*/  SYNCS.PHASECHK.TRANS64.TRYWAIT P0, [UR9+0x40], R3 ;  /* 0x00004003ff0075a7 */ /* 0x000ee40008001109 */
[----:B---3--:R-:W-:Y:S05]  /*1e70*/  @!P0 BRA `(.L_x_35) ;  /* 0x0000006800e88947 */ /* 0x008fea0003800000 */
.L_x_34:
[----:B------:R3:W-:Y:S01]  /*1e80*/  @!P3 SYNCS.ARRIVE.TRANS64 RZ, [UR9], R2 ;  /* 0x00000002ffffb9a7 */ /* 0x0007e20008000009 */
[----:B------:R-:W-:-:S04]  /*1e90*/  ULOP3.LUT UR5, UR24, 0x2, URZ, 0xfc, !UPT ;  /* 0x0000000218057892 */ /* 0x000fc8000f8efcff */
[----:B------:R-:W-:-:S09]  /*1ea0*/  UISETP.NE.AND UP0, UPT, UR5, 0x2, UPT ;  /* 0x000000020500788c */ /* 0x000fd2000bf05270 */
[----:B------:R-:W-:Y:S05]  /*1eb0*/  BRA.U UP0, `(.L_x_36) ;  /* 0x0000000100047547 */ /* 0x000fea000b800000 */
[----:B--2---:R-:W-:Y:S05]  /*1ec0*/  BPT.TRAP 0x1 ;  /* 0x000000040000795c */ /* 0x004fea0000300000 */
.L_x_36:
[----:B------:R-:W-:Y:S04]  /*1ed0*/  BSSY.RECONVERGENT B0, `(.L_x_37) ;  /* 0x0000003000007945 */ /* 0x000fe80003800200 */
[----:B------:R-:W-:Y:S05]  /*1ee0*/  @P2 BRA `(.L_x_38) ;  /* 0x0000000000042947 */ /* 0x000fea0003800000 */
[----:B--2---:R-:W-:Y:S05]  /*1ef0*/  BPT.TRAP 0x1 ;  /* 0x000000040000795c */ /* 0x004fea0000300000 */
.L_x_38:
[----:B--2---:R-:W-:Y:S05]  /*1f00*/  BSYNC.RECONVERGENT B0 ;  /* 0x0000000000007941 */ /* 0x004fea0003800200 */
.L_x_37:
[----:B------:R-:W-:Y:S02]  /*1f10*/  UIADD3 UR5, UPT, UPT, UR4, 0x1, URZ ;  /* 0x0000000104057890 */ /* 0x000fe4000fffe0ff */
[----:B------:R-:W-:Y:S02]  /*1f20*/  UIADD3 UR14, UP1, UPT, UR28, 0x80, URZ ;  /* 0x000000801c0e7890 */ /* 0x000fe4000ff3e0ff */
[----:B------:R-:W-:Y:S02]  /*1f30*/  UISETP.NE.AND UP0, UPT, UR5, 0x8, UPT ;  /* 0x000000080500788c */ /* 0x000fe4000bf05270 */
[----:B------:R-:W-:Y:S02]  /*1f40*/  USHF.L.U32 UR10, UR6, 0x6, URZ ;  /* 0x00000006060a7899 */ /* 0x000fe400080006ff */
[----:B------:R-:W-:Y:S02]  /*1f50*/  USEL UR8, URZ, 0x1, UP0 ;  /* 0x00000001ff087887 */ /* 0x000fe40008000000 */
[----:B------:R-:W-:-:S02]  /*1f60*/  USEL UR5, UR5, URZ, UP0 ;  /* 0x000000ff05057287 */ /* 0x000fc40008000000 */
[----:B------:R-:W-:Y:S02]  /*1f70*/  UIADD3 UR22, UP0, UPT, UR28, 0x180, URZ ;  /* 0x000001801c167890 */ /* 0x000fe4000ff1e0ff */
[----:B------:R-:W-:Y:S01]  /*1f80*/  LOP3.LUT R12, R12, UR8, RZ, 0x3c, !PT ;  /* 0x000000080c0c7c12 */ /* 0x000fe2000f8e3cff */
[----:B------:R-:W-:Y:S02]  /*1f90*/  ULEA UR8, UR4, UR13, 0xd ;  /* 0x0000000d04087291 */ /* 0x000fe4000f8e68ff */
[----:B------:R-:W-:Y:S01]  /*1fa0*/  ULEA UR7, UR5, UR13, 0x3 ;  /* 0x0000000d05077291 */ /* 0x000fe2000f8e18ff */
[----:B-1----:R-:W-:Y:S01]  /*1fb0*/  SHF.L.U32 R0, R12, 0x1f, RZ ;  /* 0x0000001f0c007819 */ /* 0x002fe200000006ff */
[----:B------:R-:W-:Y:S02]  /*1fc0*/  UIADD3 UR8, UPT, UPT, UR8, 0x4400, URZ ;  /* 0x0000440008087890 */ /* 0x000fe4000fffe0ff */
[----:B------:R-:W-:Y:S02]  /*1fd0*/  UIADD3.X UR15, UPT, UPT, URZ, UR29, URZ, UP1, !UPT ;  /* 0x0000001dff0f7290 */ /* 0x000fe40008ffe4ff */
[----:B------:R-:W-:-:S02]  /*1fe0*/  ULEA UR16, UR4, UR25, 0xe ;  /* 0x0000001904107291 */ /* 0x000fc4000f8e70ff */
[----:B------:R-:W-:Y:S01]  /*1ff0*/  UIADD3.X UR23, UPT, UPT, URZ, UR29, URZ, UP0, !UPT ;  /* 0x0000001dff177290 */ /* 0x000fe200087fe4ff */
[----:B------:R4:W1:Y:S01]  /*2000*/  SYNCS.PHASECHK.TRANS64.TRYWAIT P0, [UR7+0x40], R0 ;  /* 0x00004000ff0075a7 */ /* 0x0008620008001107 */
[----:B------:R-:W-:Y:S01]  /*2010*/  UMOV UR30, 0x0 ;  /* 0x00000000001e7882 */ /* 0x000fe20000000000 */
[----:B------:R-:W-:Y:S01]  /*2020*/  UMOV UR31, 0x10000000 ;  /* 0x10000000001f7882 */ /* 0x000fe20000000000 */
[----:B------:R-:W-:Y:S01]  /*2030*/  UMOV UR11, UR35 ;  /* 0x00000023000b7c82 */ /* 0x000fe20008000000 */
[----:B------:R-:W-:Y:S01]  /*2040*/  UMOV UR12, UR36 ;  /* 0x00000024000c7c82 */ /* 0x000fe20008000000 */
[----:B------:R-:W-:Y:S01]  /*2050*/  UMOV UR7, 0xf0000 ;  /* 0x000f000000077882 */ /* 0x000fe20000000000 */
[----:B------:R-:W-:Y:S01]  /*2060*/  UMOV UR20, UR36 ;  /* 0x0000002400147c82 */ /* 0x000fe20008000000 */
[----:B------:R-:W-:Y:S01]  /*2070*/  UMOV UR17, UR9 ;  /* 0x0000000900117c82 */ /* 0x000fe20008000000 */
[----:B------:R-:W-:Y:S01]  /*2080*/  UMOV UR18, UR10 ;  /* 0x0000000a00127c82 */ /* 0x000fe20008000000 */
[----:B------:R4:W-:Y:S01]  /*2090*/  UTMALDG.3D [UR8], [UR14], desc[UR30] ;  /* 0x00001e080e0075b4 */ /* 0x0009e20008011000 */
[----:B------:R-:W-:Y:S01]  /*20a0*/  UIADD3 UR6, UPT, UPT, UR6, 0x1, URZ ;  /* 0x0000000106067890 */ /* 0x000fe2000fffe0ff */
[----:B------:R-:W-:-:S03]  /*20b0*/  UMOV UR4, UR5 ;  /* 0x0000000500047c82 */ /* 0x000fc60008000000 */
[----:B------:R-:W-:Y:S01]  /*20c0*/  UISETP.NE.AND UP0, UPT, UR6, UR26, UPT ;  /* 0x0000001a0600728c */ /* 0x000fe2000bf05270 */
[----:B------:R4:W-:Y:S08]  /*20d0*/  UTMALDG.3D.MULTICAST [UR16], [UR22], UR7, desc[UR30] ;  /* 0x00001e10160073b4 */ /* 0x0009f00008011807 */
[----:B----4-:R-:W-:Y:S05]  /*20e0*/  BRA.U UP0, `(.L_x_39) ;  /* 0xfffffffd004c7547 */ /* 0x010fea000b83ffff */
.L_x_33:
[C---:B------:R-:W-:Y:S01]  /*20f0*/  LEA R3, R11.reuse, UR13, 0x3 ;  /* 0x0000000d0b037c11 */ /* 0x040fe2000f8e18ff */
[----:B------:R-:W-:Y:S01]  /*2100*/  NOP ;  /* 0x0000000000007918 */ /* 0x000fe20000000000 */
[----:B-1----:R-:W-:Y:S02]  /*2110*/  SHF.L.U32 R0, R10, 0x1f, RZ ;  /* 0x0000001f0a007819 */ /* 0x002fe400000006ff */
[----:B------:R-:W-:Y:S02]  /*2120*/  LEA R4, R11, UR13, 0x4 ;  /* 0x0000000d0b047c11 */ /* 0x000fe4000f8e20ff */
[----:B---3--:R-:W1:Y:S02]  /*2130*/  SYNCS.PHASECHK.TRANS64.TRYWAIT P0, [R3+URZ+0xd0], R0 ;  /* 0x0000d000030075a7 */ /* 0x008e6400080011ff */
[----:B-1----:R-:W-:Y:S05]  /*2140*/  @!P0 BRA `(.L_x_40) ;  /* 0x00000068004c8947 */ /* 0x002fea0003800000 */
.L_x_146:
[----:B------:R-:W3:Y:S01]  /*2150*/  LDS.128 R4, [R4+0x160] ;  /* 0x0001600004047984 */ /* 0x000ee20000000c00 */
[----:B------:R-:W-:Y:S01]  /*2160*/  UISETP.GE.AND UP0, UPT, UR42, 0x1, UPT ;  /* 0x000000012a00788c */ /* 0x000fe2000bf06270 */
[----:B------:R-:W-:Y:S01]  /*2170*/  @!PT LDS RZ, [RZ] ;  /* 0x00000000fffff984 */ /* 0x000fe20000000800 */
[----:B------:R-:W-:Y:S01]  /*2180*/  @!PT LDS RZ, [RZ] ;  /* 0x00000000fffff984 */ /* 0x000fe20000000800 */
[----:B------:R-:W-:Y:S01]  /*2190*/  @!PT LDS RZ, [RZ] ;  /* 0x00000000fffff984 */ /* 0x000fe20000000800 */
[----:B------:R-:W-:Y:S01]  /*21a0*/  @!PT LDS RZ, [RZ] ;  /* 0x00000000fffff984 */ /* 0x000fe20000000800 */
[----:B------:R4:W-:Y:S06]  /*21b0*/  MEMBAR.ALL.CTA ;  /* 0x0000000000007992 */ /* 0x0009ec0000008000 */
[----:B----4-:R-:W4:Y:S01]  /*21c0*/  FENCE.VIEW.ASYNC.S ;  /* 0x00000000000073c6 */ /* 0x010f220000000000 */
[----:B---3--:R-:W-:-:S13]  /*21d0*/  LOP3.LUT P0, RZ, R6, 0x1, RZ, 0xc0, !PT ;  /* 0x0000000106ff7812 */ /* 0x008fda000780c0ff */
[----:B----4-:R-:W-:Y:S01]  /*21e0*/  VOTEU.ANY UP1, P0 ;  /* 0x0000000000ff7886 */ /* 0x010fe20000020100 */
[----:B------:R-:W-:-:S13]  /*21f0*/  PLOP3.LUT P0, PT, PT, PT, UP1, 0x80, 0x8 ;  /* 0x000000000008781c */ /* 0x000fda0003f0f018 */
[----:B-1----:R-:W-:Y:S02]  /*2200*/  @P0 LOP3.LUT R0, R5, 0xffff, RZ, 0xc0, !PT ;  /* 0x0000ffff05000812 */ /* 0x002fe400078ec0ff */
[----:B------:R-:W-:Y:S02]  /*2210*/  @P0 MOV R2, R4 ;  /* 0x0000000400020202 */ /* 0x000fe40000000f00 */
[----:B------:R-:W-:Y:S01]  /*2220*/  @P0 R2UR UR6, R0 ;  /* 0x00000000000602ca */ /* 0x000fe200000e0000 */
[----:B------:R-:W-:Y:S01]  /*2230*/  VIADD R0, R3, 0xe0 ;  /* 0x000000e003007836 */ /* 0x000fe20000000000 */
[----:B------:R-:W-:Y:S02]  /*2240*/  @P0 SHF.R.U32.HI R4, RZ, 0x10, R5 ;  /* 0x00000010ff040819 */ /* 0x000fe40000011605 */
[----:B------:R-:W-:Y:S02]  /*2250*/  @P0 R2UR UR7, R2 ;  /* 0x00000000020702ca */ /* 0x000fe400000e0000 */
[----:B------:R-:W-:-:S02]  /*2260*/  PRMT R0, RZ, 0x654, R0 ;  /* 0x00000654ff007816 */ /* 0x000fc40000000000 */
[----:B------:R-:W-:Y:S02]  /*2270*/  @P0 R2UR UR4, R4 ;  /* 0x00000000040402ca */ /* 0x000fe400000e0000 */
[----:B------:R1:W-:Y:S03]  /*2280*/  SYNCS.ARRIVE.TRANS64.RED.A1T0 RZ, [R0+URZ], RZ ;  /* 0x000000ff00ff79a7 */ /* 0x0003e600081004ff */
[----:B------:R-:W-:-:S04]  /*2290*/  @UP1 UMOV UR27, UR6 ;  /* 0x00000006001b1c82 */ /* 0x000fc80008000000 */
[----:B------:R-:W-:-:S04]  /*22a0*/  @UP1 UMOV UR37, UR7 ;  /* 0x0000000700251c82 */ /* 0x000fc80008000000 */
[----:B------:R-:W-:Y:S01]  /*22b0*/  @UP1 UMOV UR36, UR4 ;  /* 0x0000000400241c82 */ /* 0x000fe20008000000 */
[----:B------:R-:W-:Y:S05]  /*22c0*/  BRA.U !UP0, `(.L_x_41) ;  /* 0x0000000108d47547 */ /* 0x000fea000b800000 */
[----:B------:R-:W2:Y:S01]  /*22d0*/  LDCU.128 UR16, c[0x0][0xb10] ;  /* 0x00016200ff1077ac */ /* 0x000ea20008000c00 */
[----:B------:R-:W3:Y:S01]  /*22e0*/  LDCU UR12, c[0x0][0xb20] ;  /* 0x00016400ff0c77ac */ /* 0x000ee20008000800 */
[----:B------:R-:W4:Y:S01]  /*22f0*/  LDCU UR20, c[0x0][0xb0c] ;  /* 0x00016180ff1477ac */ /* 0x000f220008000800 */
[----:B------:R-:W1:Y:S01]  /*2300*/  LDCU.64 UR8, c[0x0][0xb28] ;  /* 0x00016500ff0877ac */ /* 0x000e620008000a00 */
[----:B------:R-:W-:Y:S02]  /*2310*/  UISETP.NE.AND UP3, UPT, UR42, 0x1, UPT ;  /* 0x000000012a00788c */ /* 0x000fe4000bf65270 */
[----:B--2---:R-:W-:Y:S02]  /*2320*/  UIMAD.WIDE.U32 UR10, UR38, UR19, URZ ;  /* 0x00000013260a72a5 */ /* 0x004fe4000f8e00ff */
[----:B------:R-:W-:Y:S02]  /*2330*/  UIMAD.WIDE.U32 UR6, UR39, UR16, URZ ;  /* 0x00000010270672a5 */ /* 0x000fe4000f8e00ff */
[----:B------:R-:W-:-:S02]  /*2340*/  UISETP.NE.AND UP0, UPT, UR18, 0x1, UPT ;  /* 0x000000011200788c */ /* 0x000fc4000bf05270 */
[----:B------:R-:W-:Y:S01]  /*2350*/  UIMAD.WIDE.U32 UR22, UR27, UR19, URZ ;  /* 0x000000131b1672a5 */ /* 0x000fe2000f8e00ff */
[----:B------:R-:W-:Y:S02]  /*2360*/  UMOV UR10, UR11 ;  /* 0x0000000b000a7c82 */ /* 0x000fe40008000000 */
[----:B------:R-:W-:Y:S01]  /*2370*/  UMOV UR6, UR7 ;  /* 0x0000000700067c82 */ /* 0x000fe20008000000 */
[----:B---3--:R-:W-:Y:S02]  /*2380*/  USHF.R.U32.HI UR10, URZ, UR12, UR10 ;  /* 0x0000000cff0a7299 */ /* 0x008fe4000801160a */
[----:B------:R-:W-:Y:S02]  /*2390*/  USHF.R.U32.HI UR7, URZ, UR17, UR6 ;  /* 0x00000011ff077299 */ /* 0x000fe40008011606 */
[----:B----4-:R-:W-:Y:S02]  /*23a0*/  UISETP.NE.AND UP2, UPT, UR20, 0x1, UPT ;  /* 0x000000011400788c */ /* 0x010fe4000bf45270 */
[----:B------:R-:W-:-:S02]  /*23b0*/  USEL UR6, UR38, UR10, !UP0 ;  /* 0x0000000a26067287 */ /* 0x000fc4000c000000 */
[----:B------:R-:W-:Y:S02]  /*23c0*/  USEL UR7, UR39, UR7, !UP2 ;  /* 0x0000000727077287 */ /* 0x000fe4000d000000 */
[----:B-1----:R-:W-:Y:S01]  /*23d0*/  UIMAD.WIDE.U32 UR10, UR6, UR8, URZ ;  /* 0x00000008060a72a5 */ /* 0x002fe2000f8e00ff */
[----:B------:R-:W-:Y:S01]  /*23e0*/  UMOV UR4, UR23 ;  /* 0x0000001700047c82 */ /* 0x000fe20008000000 */
[----:B------:R-:W-:Y:S02]  /*23f0*/  UIMAD.WIDE.U32 UR14, UR37, UR16, URZ ;  /* 0x00000010250e72a5 */ /* 0x000fe4000f8e00ff */
[----:B------:R-:W-:-:S03]  /*2400*/  UIMAD.WIDE.U32 UR22, UR7, UR8, URZ ;  /* 0x00000008071672a5 */ /* 0x000fc6000f8e00ff */
[----:B------:R-:W-:Y:S01]  /*2410*/  UMOV UR10, UR11 ;  /* 0x0000000b000a7c82 */ /* 0x000fe20008000000 */
[----:B------:R-:W-:Y:S02]  /*2420*/  USHF.R.U32.HI UR4, URZ, UR12, UR4 ;  /* 0x0000000cff047299 */ /* 0x000fe40008011604 */
[----:B------:R-:W-:Y:S01]  /*2430*/  @UP3 USHF.R.U32.HI UR6, URZ, UR9, UR10 ;  /* 0x00000009ff063299 */ /* 0x000fe2000801160a */
[----:B------:R-:W-:Y:S01]  /*2440*/  UMOV UR14, UR15 ;  /* 0x0000000f000e7c82 */ /* 0x000fe20008000000 */
[----:B------:R-:W-:Y:S01]  /*2450*/  UMOV UR22, UR23 ;  /* 0x0000001700167c82 */ /* 0x000fe20008000000 */
[----:B------:R-:W-:Y:S02]  /*2460*/  USHF.R.U32.HI UR17, URZ, UR17, UR14 ;  /* 0x00000011ff117299 */ /* 0x000fe4000801160e */
[----:B------:R-:W-:Y:S02]  /*2470*/  USEL UR4, UR27, UR4, !UP0 ;  /* 0x000000041b047287 */ /* 0x000fe4000c000000 */
[----:B------:R-:W-:-:S02]  /*2480*/  @UP3 USHF.R.U32.HI UR7, URZ, UR9, UR22 ;  /* 0x00000009ff073299 */ /* 0x000fc40008011616 */
[----:B------:R-:W-:Y:S02]  /*2490*/  UIMAD UR10, UR42, UR6, URZ ;  /* 0x000000062a0a72a4 */ /* 0x000fe4000f8e02ff */
[----:B------:R-:W-:Y:S02]  /*24a0*/  USEL UR6, UR37, UR17, !UP2 ;  /* 0x0000001125067287 */ /* 0x000fe4000d000000 */
[----:B------:R-:W-:Y:S02]  /*24b0*/  UIMAD UR12, UR42, UR7, URZ ;  /* 0x000000072a0c72a4 */ /* 0x000fe4000f8e02ff */
[----:B------:R-:W-:Y:S02]  /*24c0*/  UISETP.GE.AND UP0, UPT, UR4, UR10, UPT ;  /* 0x0000000a0400728c */ /* 0x000fe4000bf06270 */
[----:B------:R-:W-:Y:S02]  /*24d0*/  UIMAD.WIDE.U32 UR10, UR4, UR8, URZ ;  /* 0x00000008040a72a5 */ /* 0x000fe4000f8e00ff */
[----:B------:R-:W-:-:S02]  /*24e0*/  UISETP.GE.OR UP0, UPT, UR6, UR12, UP0 ;  /* 0x0000000c0600728c */ /* 0x000fc40008706670 */
[----:B------:R-:W-:Y:S02]  /*24f0*/  UIMAD.WIDE.U32 UR14, UR6, UR8, URZ ;  /* 0x00000008060e72a5 */ /* 0x000fe4000f8e00ff */
[----:B------:R-:W-:Y:S01]  /*2500*/  UIADD3 UR12, UPT, UPT, -UR6, URZ, URZ ;  /* 0x000000ff060c7290 */ /* 0x000fe2000fffe1ff */
[----:B------:R-:W-:Y:S01]  /*2510*/  UMOV UR10, UR11 ;  /* 0x0000000b000a7c82 */ /* 0x000fe20008000000 */
[----:B------:R-:W-:Y:S02]  /*2520*/  UIADD3 UR11, UPT, UPT, -UR4, URZ, URZ ;  /* 0x000000ff040b7290 */ /* 0x000fe4000fffe1ff */
[----:B------:R-:W-:-:S03]  /*2530*/  USHF.R.U32.HI UR10, URZ, UR9, UR10 ;  /* 0x00000009ff0a7299 */ /* 0x000fc6000801160a */
[----:B------:R-:W-:Y:S01]  /*2540*/  @!UP0 UMOV UR8, UR15 ;  /* 0x0000000f00088c82 */ /* 0x000fe20008000000 */
[----:B------:R-:W-:Y:S02]  /*2550*/  UIMAD UR11, UR18, UR11, UR27 ;  /* 0x0000000b120b72a4 */ /* 0x000fe4000f8e021b */
[----:B------:R-:W-:Y:S02]  /*2560*/  USEL UR10, UR4, UR10, !UP3 ;  /* 0x0000000a040a7287 */ /* 0x000fe4000d800000 */
[----:B------:R-:W-:Y:S02]  /*2570*/  @!UP0 USHF.R.U32.HI UR8, URZ, UR9, UR8 ;  /* 0x00000009ff088299 */ /* 0x000fe40008011608 */
[----:B------:R-:W-:Y:S02]  /*2580*/  UIADD3 UR9, UPT, UPT, -UR10, URZ, URZ ;  /* 0x000000ff0a097290 */ /* 0x000fe4000fffe1ff */
[----:B------:R-:W-:Y:S02]  /*2590*/  @!UP0 USEL UR8, UR6, UR8, !UP3 ;  /* 0x0000000806088287 */ /* 0x000fe4000d800000 */
[----:B------:R-:W-:-:S02]  /*25a0*/  UIMAD UR9, UR42, UR9, UR4 ;  /* 0x000000092a0972a4 */ /* 0x000fc4000f8e0204 */
[----:B------:R-:W-:Y:S02]  /*25b0*/  @!UP0 UIADD3 UR10, UPT, UPT, UR10, -UR8, URZ ;  /* 0x800000080a0a8290 */ /* 0x000fe4000fffe0ff */
[----:B------:R-:W-:Y:S02]  /*25c0*/  @!UP0 UIMAD UR8, UR9, UR7, UR8 ;  /* 0x00000007090882a4 */ /* 0x000fe4000f8e0208 */
[----:B------:R-:W-:Y:S02]  /*25d0*/  @!UP0 UIMAD UR4, UR42, UR10, UR6 ;  /* 0x0000000a2a0482a4 */ /* 0x000fe4000f8e0206 */
[----:B------:R-:W-:Y:S02]  /*25e0*/  UIMAD UR7, UR20, UR12, UR37 ;  /* 0x0000000c140772a4 */ /* 0x000fe4000f8e0225 */
[----:B------:R-:W-:Y:S01]  /*25f0*/  UIMAD UR27, UR4, UR18, UR11 ;  /* 0x00000012041b72a4 */ /* 0x000fe2000f8e020b */
[----:B------:R-:W-:Y:S02]  /*2600*/  @!UP0 UMOV UR6, UR8 ;  /* 0x0000000800068c82 */ /* 0x000fe40008000000 */
[----:B------:R-:W-:-:S12]  /*2610*/  UIMAD UR37, UR6, UR20, UR7 ;  /* 0x00000014062572a4 */ /* 0x000fd8000f8e0207 */
.L_x_41:
[----:B------:R-:W3:Y:S02]  /*2620*/  LDCU UR4, c[0x0][0xb30] ;  /* 0x00016600ff0477ac */ /* 0x000ee40008000800 */
[----:B---3--:R-:W-:-:S09]  /*2630*/  UISETP.NE.AND UP0, UPT, UR4, 0x1, UPT ;  /* 0x000000010400788c */ /* 0x008fd2000bf05270 */
[----:B------:R-:W-:Y:S05]  /*2640*/  BRA.U UP0, `(.L_x_42) ;  /* 0x0000000100447547 */ /* 0x000fea000b800000 */
[----:B------:R-:W3:Y:S01]  /*2650*/  LDCU.128 UR16, c[0x0][0xb10] ;  /* 0x00016200ff1077ac */ /* 0x000ee20008000c00 */
[----:B------:R-:W4:Y:S01]  /*2660*/  LDCU UR10, c[0x0][0xb0c] ;  /* 0x00016180ff0a77ac */ /* 0x000f220008000800 */
[----:B------:R-:W1:Y:S01]  /*2670*/  LDCU UR11, c[0x0][0xb20] ;  /* 0x00016400ff0b77ac */ /* 0x000e620008000800 */
[----:B---3--:R-:W-:Y:S02]  /*2680*/  UIMAD.WIDE.U32 UR8, UR37, UR16, URZ ;  /* 0x00000010250872a5 */ /* 0x008fe4000f8e00ff */
[----:B------:R-:W-:Y:S02]  /*2690*/  UIMAD.WIDE.U32 UR6, UR27, UR19, URZ ;  /* 0x000000131b0672a5 */ /* 0x000fe4000f8e00ff */
[----:B----4-:R-:W-:Y:S02]  /*26a0*/  UISETP.NE.AND UP2, UPT, UR10, 0x1, UPT ;  /* 0x000000010a00788c */ /* 0x010fe4000bf45270 */
[----:B------:R-:W-:Y:S01]  /*26b0*/  UISETP.NE.AND UP0, UPT, UR18, 0x1, UPT ;  /* 0x000000011200788c */ /* 0x000fe2000bf05270 */
[----:B------:R-:W-:-:S02]  /*26c0*/  UMOV UR8, UR9 ;  /* 0x0000000900087c82 */ /* 0x000fc40008000000 */
[----:B------:R-:W-:Y:S01]  /*26d0*/  UMOV UR4, UR7 ;  /* 0x0000000700047c82 */ /* 0x000fe20008000000 */
[----:B------:R-:W-:Y:S02]  /*26e0*/  USHF.R.U32.HI UR17, URZ, UR17, UR8 ;  /* 0x00000011ff117299 */ /* 0x000fe40008011608 */
[----:B-1----:R-:W-:Y:S02]  /*26f0*/  USHF.R.U32.HI UR4, URZ, UR11, UR4 ;  /* 0x0000000bff047299 */ /* 0x002fe40008011604 */
[----:B------:R-:W-:Y:S02]  /*2700*/  USEL UR6, UR37, UR17, !UP2 ;  /* 0x0000001125067287 */ /* 0x000fe4000d000000 */
[----:B------:R-:W-:-:S04]  /*2710*/  USEL UR4, UR27, UR4, !UP0 ;  /* 0x000000041b047287 */ /* 0x000fc8000c000000 */
[----:B------:R-:W-:Y:S02]  /*2720*/  UIADD3 UR7, UPT, UPT, UR6, -UR4, URZ ;  /* 0x8000000406077290 */ /* 0x000fe4000fffe0ff */
[----:B------:R-:W-:Y:S02]  /*2730*/  UIADD3 UR4, UPT, UPT, -UR6, UR4, URZ ;  /* 0x0000000406047290 */ /* 0x000fe4000fffe1ff */
[----:B------:R-:W-:Y:S02]  /*2740*/  UIMAD UR27, UR7, UR18, UR27 ;  /* 0x00000012071b72a4 */ /* 0x000fe4000f8e021b */
[----:B------:R-:W-:-:S12]  /*2750*/  UIMAD UR37, UR4, UR10, UR37 ;  /* 0x0000000a042572a4 */ /* 0x000fd8000f8e0225 */
.L_x_42:
[----:B------:R-:W-:Y:S01]  /*2760*/  VIADD R11, R11, 0x1 ;  /* 0x000000010b0b7836 */ /* 0x000fe20000000000 */
[----:B------:R-:W-:Y:S02]  /*2770*/  R2UR UR6, R48 ;  /* 0x00000000300672ca */ /* 0x000fe400000e0000 */
[----:B------:R-:W-:Y:S02]  /*2780*/  R2UR UR4, R47 ;  /* 0x000000002f0472ca */ /* 0x000fe400000e0000 */
[C---:B------:R-:W-:Y:S02]  /*2790*/  ISETP.NE.AND P0, PT, R11.reuse, 0x2, PT ;  /* 0x000000020b00780c */ /* 0x040fe40003f05270 */
[----:B------:R-:W-:Y:S02]  /*27a0*/  PLOP3.LUT P1, PT, PT, PT, PT, 0x80, 0x8 ;  /* 0x000000000008781c */ /* 0x000fe40003f2f070 */
[----:B-1----:R-:W-:Y:S02]  /*27b0*/  SEL R0, RZ, 0x1, P0 ;  /* 0x00000001ff007807 */ /* 0x002fe40000000000 */
[----:B------:R-:W-:-:S02]  /*27c0*/  SEL R11, R11, RZ, P0 ;  /* 0x000000ff0b0b7207 */ /* 0x000fc40000000000 */
[----:B------:R-:W-:Y:S01]  /*27d0*/  LOP3.LUT R10, R10, R0, RZ, 0x3c, !PT ;  /* 0x000000000a0a7212 */ /* 0x000fe200078e3cff */
[----:B------:R-:W-:Y:S02]  /*27e0*/  UIADD3 UR30, UPT, UPT, UR37, UR6, URZ ;  /* 0x00000006251e7290 */ /* 0x000fe4000fffe0ff */
[----:B------:R-:W-:Y:S01]  /*27f0*/  UIADD3 UR31, UPT, UPT, UR27, UR4, URZ ;  /* 0x000000041b1f7290 */ /* 0x000fe2000fffe0ff */
[----:B------:R-:W-:Y:S11]  /*2800*/  BRA.U UP1, `(.L_x_43) ;  /* 0xfffffff101587547 */ /* 0x000ff6000b83ffff */
[----:B------:R-:W-:Y:S01]  /*2810*/  UIADD3 UR13, UPT, UPT, UR13, 0x40, URZ ;  /* 0x000000400d0d7890 */ /* 0x000fe2000fffe0ff */
[----:B------:R-:W-:-:S03]  /*2820*/  SHF.L.U32 R2, R12, 0x1f, RZ ;  /* 0x0000001f0c027819 */ /* 0x000fc600000006ff */
[----:B------:R-:W-:-:S09]  /*2830*/  ULEA UR4, UR5, UR13, 0x3 ;  /* 0x0000000d05047291 */ /* 0x000fd2000f8e18ff */
[----:B------:R-:W1:Y:S02]  /*2840*/  SYNCS.PHASECHK.TRANS64.TRYWAIT P0, [UR4], R2 ;  /* 0x00000002ff0075a7 */ /* 0x000e640008001104 */
[----:B-1----:R-:W-:Y:S05]  /*2850*/  @!P0 BRA `(.L_x_44) ;  /* 0x00000060009c8947 */ /* 0x002fea0003800000 */
.L_x_148:
[----:B------:R-:W-:-:S04]  /*2860*/  UIADD3 UR4, UPT, UPT, UR5, 0x1, URZ ;  /* 0x0000000105047890 */ /* 0x000fc8000fffe0ff */
[----:B------:R-:W-:-:S04]  /*2870*/  UISETP.NE.AND UP0, UPT, UR4, 0x8, UPT ;  /* 0x000000080400788c */ /* 0x000fc8000bf05270 */
[----:B------:R-:W-:Y:S02]  /*2880*/  USEL UR6, URZ, 0x1, UP0 ;  /* 0x00000001ff067887 */ /* 0x000fe40008000000 */
[----:B------:R-:W-:-:S04]  /*2890*/  USEL UR4, UR4, URZ, UP0 ;  /* 0x000000ff04047287 */ /* 0x000fc80008000000 */
[----:B------:R-:W-:Y:S01]  /*28a0*/  ULEA UR5, UR4, UR13, 0x3 ;  /* 0x0000000d04057291 */ /* 0x000fe2000f8e18ff */
[----:B-1----:R-:W-:-:S04]  /*28b0*/  LOP3.LUT R2, R12, UR6, RZ, 0x3c, !PT ;  /* 0x000000060c027c12 */ /* 0x002fc8000f8e3cff */
[----:B------:R-:W-:-:S04]  /*28c0*/  SHF.L.U32 R3, R2, 0x1f, RZ ;  /* 0x0000001f02037819 */ /* 0x000fc800000006ff */
[----:B------:R-:W1:Y:S02]  /*28d0*/  SYNCS.PHASECHK.TRANS64.TRYWAIT P0, [UR5], R3 ;  /* 0x00000003ff0075a7 */ /* 0x000e640008001105 */
[----:B-1----:R-:W-:Y:S05]  /*28e0*/  @!P0 BRA `(.L_x_45) ;  /* 0x0000006000908947 */ /* 0x002fea0003800000 */
.L_x_150:
[----:B------:R-:W-:-:S04]  /*28f0*/  UIADD3 UR4, UPT, UPT, UR4, 0x1, URZ ;  /* 0x0000000104047890 */ /* 0x000fc8000fffe0ff */
[----:B------:R-:W-:-:S04]  /*2900*/  UISETP.NE.AND UP0, UPT, UR4, 0x8, UPT ;  /* 0x000000080400788c */ /* 0x000fc8000bf05270 */
[----:B------:R-:W-:Y:S02]  /*2910*/  USEL UR6, URZ, 0x1, UP0 ;  /* 0x00000001ff067887 */ /* 0x000fe40008000000 */
[----:B------:R-:W-:-:S04]  /*2920*/  USEL UR4, UR4, URZ, UP0 ;  /* 0x000000ff04047287 */ /* 0x000fc80008000000 */
[----:B------:R-:W-:Y:S01]  /*2930*/  ULEA UR5, UR4, UR13, 0x3 ;  /* 0x0000000d04057291 */ /* 0x000fe2000f8e18ff */
[----:B------:R-:W-:-:S04]  /*2940*/  LOP3.LUT R2, R2, UR6, RZ, 0x3c, !PT ;  /* 0x0000000602027c12 */ /* 0x000fc8000f8e3cff */
[----:B-1----:R-:W-:-:S04]  /*2950*/  SHF.L.U32 R3, R2, 0x1f, RZ ;  /* 0x0000001f02037819 */ /* 0x002fc800000006ff */
[----:B------:R-:W1:Y:S02]  /*2960*/  SYNCS.PHASECHK.TRANS64.TRYWAIT P0, [UR5], R3 ;  /* 0x00000003ff0075a7 */ /* 0x000e640008001105 */
[----:B-1----:R-:W-:Y:S05]  /*2970*/  @!P0 BRA `(.L_x_46) ;  /* 0x0000006000848947 */ /* 0x002fea0003800000 */
.L_x_152:
        /* <DEDUP_REMOVED lines=9> */
.L_x_154:
        /* <DEDUP_REMOVED lines=9> */
.L_x_156:
        /* <DEDUP_REMOVED lines=9> */
.L_x_158:
        /* <DEDUP_REMOVED lines=9> */
.L_x_160:
[----:B------:R-:W-:-:S04]  /*2bc0*/  UIADD3 UR4, UPT, UPT, UR4, 0x1, URZ ;  /* 0x0000000104047890 */ /* 0x000fc8000fffe0ff */
[----:B------:R-:W-:-:S04]  /*2bd0*/  UISETP.NE.AND UP0, UPT, UR4, 0x8, UPT ;  /* 0x000000080400788c */ /* 0x000fc8000bf05270 */
[----:B------:R-:W-:Y:S02]  /*2be0*/  USEL UR5, URZ, 0x1, UP0 ;  /* 0x00000001ff057887 */ /* 0x000fe40008000000 */
[----:B------:R-:W-:-:S04]  /*2bf0*/  USEL UR4, UR4, URZ, UP0 ;  /* 0x000000ff04047287 */ /* 0x000fc80008000000 */
[----:B------:R-:W-:Y:S01]  /*2c00*/  ULEA UR4, UR4, UR13, 0x3 ;  /* 0x0000000d04047291 */ /* 0x000fe2000f8e18ff */
[----:B------:R-:W-:-:S04]  /*2c10*/  LOP3.LUT R2, R2, UR5, RZ, 0x3c, !PT ;  /* 0x0000000502027c12 */ /* 0x000fc8000f8e3cff */
[----:B------:R-:W-:Y:S01]  /*2c20*/  SHF.L.U32 R2, R2, 0x1f, RZ ;  /* 0x0000001f02027819 */ /* 0x000fe200000006ff */
[----:B-1----:R-:W-:-:S07]  /*2c30*/  IMAD.U32 R0, RZ, RZ, UR4 ;  /* 0x00000004ff007e24 */ /* 0x002fce000f8e00ff */
.L_x_51:
[----:B-1----:R1:W3:Y:S02]  /*2c40*/  SYNCS.PHASECHK.TRANS64.TRYWAIT P0, [R0+URZ], R2 ;  /* 0x00000002000075a7 */ /* 0x0022e400080011ff */
[----:B---3--:R-:W-:Y:S05]  /*2c50*/  @!P0 NANOSLEEP.SYNCS 0x989680 ;  /* 0x009896800000895d */ /* 0x008fea0003900000 */
[----:B------:R-:W3:Y:S02]  /*2c60*/  @!P0 SYNCS.PHASECHK.TRANS64 P0, [R0+URZ], R2 ;  /* 0x00000002000085a7 */ /* 0x000ee400080010ff */
[----:B--23--:R-:W-:Y:S05]  /*2c70*/  @P0 EXIT ;  /* 0x000000000000094d */ /* 0x00cfea0003800000 */
[----:B------:R-:W-:Y:S05]  /*2c80*/  BRA `(.L_x_51) ;  /* 0xfffffffc00ec7947 */ /* 0x000fea000383ffff */
.L_x_23:
[----:B------:R-:W2:Y:S02]  /*2c90*/  S2UR UR4, SR_CgaCtaId ;  /* 0x00000000000479c3 */ /* 0x000ea40000008800 */
[----:B--2---:R-:W-:-:S04]  /*2ca0*/  UISETP.NE.AND UP0, UPT, UR4, URZ, UPT ;  /* 0x000000ff0400728c */ /* 0x004fc8000bf05270 */
[----:B------:R-:W-:-:S09]  /*2cb0*/  UISETP.NE.OR UP0, UPT, UR18, 0x1, UP0 ;  /* 0x000000011200788c */ /* 0x000fd20008705670 */
[----:B------:R-:W-:Y:S05]  /*2cc0*/  BRA.U UP0, `(.L_x_52) ;  /* 0x00000005004c7547 */ /* 0x000fea000b800000 */
[----:B------:R-:W2:Y:S01]  /*2cd0*/  S2UR UR5, SR_CgaCtaId ;  /* 0x00000000000579c3 */ /* 0x000ea20000008800 */
[----:B------:R-:W-:Y:S01]  /*2ce0*/  UMOV UR4, 0x400 ;  /* 0x0000040000047882 */ /* 0x000fe20000000000 */
[----:B------:R-:W-:Y:S01]  /*2cf0*/  ISETP.GE.U32.AND P2, PT, R0, 0x4, PT ;  /* 0x000000040000780c */ /* 0x000fe20003f46070 */
[----:B------:R-:W-:Y:S01]  /*2d00*/  IMAD.MOV.U32 R12, RZ, RZ, 0x1 ;  /* 0x00000001ff0c7424 */ /* 0x000fe200078e00ff */
[----:B------:R-:W-:Y:S02]  /*2d10*/  CS2R R10, SRZ ;  /* 0x00000000000a7805 */ /* 0x000fe4000001ff00 */
[----:B------:R-:W-:Y:S01]  /*2d20*/  CS2R R8, SRZ ;  /* 0x0000000000087805 */ /* 0x000fe2000001ff00 */
[----:B--2---:R-:W-:-:S03]  /*2d30*/  ULEA UR6, UR5, UR4, 0x18 ;  /* 0x0000000405067291 */ /* 0x004fc6000f8ec0ff */
[----:B------:R-:W-:-:S09]  /*2d40*/  UMOV UR5, URZ ;  /* 0x000000ff00057c82 */ /* 0x000fd20008000000 */
.L_x_56:
[----:B------:R-:W-:Y:S02]  /*2d50*/  LEA R2, R8, UR6, 0x3 ;  /* 0x0000000608027c11 */ /* 0x000fe4000f8e18ff */
[----:B------:R-:W-:-:S03]  /*2d60*/  SHF.L.U32 R4, R9, 0x1f, RZ ;  /* 0x0000001f09047819 */ /* 0x000fc600000006ff */
[----:B------:R-:W-:Y:S01]  /*2d70*/  VIADD R5, R2, 0x140 ;  /* 0x0000014002057836 */ /* 0x000fe20000000000 */
[----:B------:R-:W2:Y:S02]  /*2d80*/  SYNCS.PHASECHK.TRANS64.TRYWAIT P0, [R2+URZ+0x130], R4 ;  /* 0x00013004020075a7 */ /* 0x000ea400080011ff */
[----:B--2---:R-:W-:Y:S05]  /*2d90*/  @!P0 BRA `(.L_x_53) ;  /* 0x0000005c00f48947 */ /* 0x004fea0003800000 */
.L_x_161:
[----:B------:R-:W-:Y:S01]  /*2da0*/  ULEA UR4, UR5, UR6, 0x3 ;  /* 0x0000000605047291 */ /* 0x000fe2000f8e18ff */
[----:B--2---:R-:W-:Y:S01]  /*2db0*/  PRMT R2, RZ, 0x654, R5 ;  /* 0x00000654ff027816 */ /* 0x004fe20000000005 */
[----:B------:R-:W-:Y:S01]  /*2dc0*/  @!P2 IMAD.MOV.U32 R4, RZ, RZ, 0x10 ;  /* 0x00000010ff04a424 */ /* 0x000fe200078e00ff */
[----:B------:R-:W-:Y:S01]  /*2dd0*/  SHF.L.U32 R5, R12, 0x1f, RZ ;  /* 0x0000001f0c057819 */ /* 0x000fe200000006ff */
[----:B------:R-:W-:Y:S01]  /*2de0*/  UIADD3 UR7, UPT, UPT, UR4, 0xd0, URZ ;  /* 0x000000d004077890 */ /* 0x000fe2000fffe0ff */
[----:B------:R2:W-:Y:S05]  /*2df0*/  SYNCS.ARRIVE.TRANS64.RED.A1T0 RZ, [R2+URZ], RZ ;  /* 0x000000ff02ff79a7 */ /* 0x0005ea00081004ff */
[----:B------:R-:W-:Y:S01]  /*2e00*/  IMAD.U32 R6, RZ, RZ, UR7 ;  /* 0x00000007ff067e24 */ /* 0x000fe2000f8e00ff */
[----:B------:R-:W3:Y:S04]  /*2e10*/  SYNCS.PHASECHK.TRANS64.TRYWAIT P0, [UR4+0xe0], R5 ;  /* 0x0000e005ff0075a7 */ /* 0x000ee80008001104 */
[----:B------:R-:W-:Y:S01]  /*2e20*/  PRMT R6, R0, 0x654, R6 ;  /* 0x0000065400067816 */ /* 0x000fe20000000006 */
[----:B--23--:R-:W-:Y:S06]  /*2e30*/  @!P0 BRA `(.L_x_54) ;  /* 0x0000005c00e08947 */ /* 0x00cfec0003800000 */
.L_x_163:
[----:B------:R-:W-:Y:S01]  /*2e40*/  ULEA UR8, UR5, UR6, 0x4 ;  /* 0x0000000605087291 */ /* 0x000fe2000f8e20ff */
[----:B------:R-:W-:Y:S01]  /*2e50*/  SEL R3, R6, R3, !P2 ;  /* 0x0000000306037207 */ /* 0x000fe20005000000 */
[----:B------:R-:W-:Y:S01]  /*2e60*/  UIADD3 UR9, UPT, UPT, UR4, 0xd0, URZ ;  /* 0x000000d004097890 */ /* 0x000fe2000fffe0ff */
[----:B--2---:R-:W-:Y:S01]  /*2e70*/  LEA R2, R11, UR6, 0x3 ;  /* 0x000000060b027c11 */ /* 0x004fe2000f8e18ff */
[----:B------:R-:W-:Y:S01]  /*2e80*/  UIADD3 UR8, UPT, UPT, UR8, 0x160, URZ ;  /* 0x0000016008087890 */ /* 0x000fe2000fffe0ff */
[----:B------:R2:W-:Y:S01]  /*2e90*/  @!P2 SYNCS.ARRIVE.TRANS64.RED RZ, [R3+URZ], R4 ;  /* 0x0000000403ffa9a7 */ /* 0x0005e200080004ff */
[----:B------:R-:W-:Y:S01]  /*2ea0*/  UIADD3 UR4, UPT, UPT, UR5, 0x1, URZ ;  /* 0x0000000105047890 */ /* 0x000fe2000fffe0ff */
[----:B------:R-:W-:-:S03]  /*2eb0*/  VIADD R8, R8, 0x1 ;  /* 0x0000000108087836 */ /* 0x000fc60000000000 */
[----:B------:R-:W-:Y:S02]  /*2ec0*/  UISETP.NE.AND UP0, UPT, UR4, 0x2, UPT ;  /* 0x000000020400788c */ /* 0x000fe4000bf05270 */
[----:B------:R-:W-:Y:S01]  /*2ed0*/  ISETP.NE.AND P0, PT, R8, 0x2, PT ;  /* 0x000000020800780c */ /* 0x000fe20003f05270 */
[----:B------:R-:W-:Y:S06]  /*2ee0*/  UGETNEXTWORKID.BROADCAST [UR8], [UR9] ;  /* 0x00000000080073ca */ /* 0x000fec0008000100 */
[----:B------:R-:W-:Y:S02]  /*2ef0*/  USEL UR7, URZ, 0x1, UP0 ;  /* 0x00000001ff077887 */ /* 0x000fe40008000000 */
[----:B------:R-:W-:-:S04]  /*2f00*/  USEL UR5, UR4, URZ, UP0 ;  /* 0x000000ff04057287 */ /* 0x000fc80008000000 */
[----:B------:R-:W-:Y:S02]  /*2f10*/  LOP3.LUT R12, R12, UR7, RZ, 0x3c, !PT ;  /* 0x000000070c0c7c12 */ /* 0x000fe4000f8e3cff */
[----:B--2---:R-:W-:-:S04]  /*2f20*/  SHF.L.U32 R4, R10, 0x1f, RZ ;  /* 0x0000001f0a047819 */ /* 0x004fc800000006ff */
[----:B------:R-:W2:Y:S02]  /*2f30*/  SYNCS.PHASECHK.TRANS64.TRYWAIT P1, [R2+URZ+0xd0], R4 ;  /* 0x0000d004020075a7 */ /* 0x000ea400080211ff */
[----:B--2---:R-:W-:Y:S05]  /*2f40*/  @!P1 BRA `(.L_x_55) ;  /* 0x0000005c00b49947 */ /* 0x004fea0003800000 */
.L_x_164:
[C---:B--2---:R-:W-:Y:S01]  /*2f50*/  LEA R4, R11.reuse, UR6, 0x4 ;  /* 0x000000060b047c11 */ /* 0x044fe2000f8e20ff */
[----:B------:R-:W-:Y:S01]  /*2f60*/  VIADD R2, R2, 0xe0 ;  /* 0x000000e002027836 */ /* 0x000fe20000000000 */
[----:B------:R-:W-:Y:S01]  /*2f70*/  SEL R8, R8, RZ, P0 ;  /* 0x000000ff08087207 */ /* 0x000fe20000000000 */
[----:B------:R-:W-:-:S03]  /*2f80*/  VIADD R11, R11, 0x1 ;  /* 0x000000010b0b7836 */ /* 0x000fc60000000000 */
[----:B------:R-:W2:Y:S01]  /*2f90*/  LDS.128 R4, [R4+0x160] ;  /* 0x0001600004047984 */ /* 0x000ea20000000c00 */
[----:B------:R-:W-:Y:S02]  /*2fa0*/  PRMT R2, RZ, 0x654, R2 ;  /* 0x00000654ff027816 */ /* 0x000fe40000000002 */
[C---:B------:R-:W-:Y:S01]  /*2fb0*/  ISETP.NE.AND P1, PT, R11.reuse, 0x2, PT ;  /* 0x000000020b00780c */ /* 0x040fe20003f25270 */
[----:B------:R-:W-:Y:S01]  /*2fc0*/  @!PT LDS RZ, [RZ] ;  /* 0x00000000fffff984 */ /* 0x000fe20000000800 */
[----:B------:R-:W-:Y:S01]  /*2fd0*/  @!PT LDS RZ, [RZ] ;  /* 0x00000000fffff984 */ /* 0x000fe20000000800 */
[----:B------:R-:W-:Y:S01]  /*2fe0*/  @!PT LDS RZ, [RZ] ;  /* 0x00000000fffff984 */ /* 0x000fe20000000800 */
[----:B------:R-:W-:Y:S01]  /*2ff0*/  @!PT LDS RZ, [RZ] ;  /* 0x00000000fffff984 */ /* 0x000fe20000000800 */
[----:B------:R3:W-:Y:S06]  /*3000*/  MEMBAR.ALL.CTA ;  /* 0x0000000000007992 */ /* 0x0007ec0000008000 */
[----:B---3--:R-:W3:Y:S01]  /*3010*/  FENCE.VIEW.ASYNC.S ;  /* 0x00000000000073c6 */ /* 0x008ee20000000000 */
[----:B------:R-:W-:Y:S01]  /*3020*/  SEL R11, R11, RZ, P1 ;  /* 0x000000ff0b0b7207 */ /* 0x000fe20000800000 */
[----:B---3--:R3:W-:Y:S01]  /*3030*/  SYNCS.ARRIVE.TRANS64.RED.A1T0 RZ, [R2+URZ], RZ ;  /* 0x000000ff02ff79a7 */ /* 0x0087e200081004ff */
[----:B--2---:R-:W-:-:S02]  /*3040*/  LOP3.LUT P3, RZ, R6, 0x1, RZ, 0xc0, !PT ;  /* 0x0000000106ff7812 */ /* 0x004fc4000786c0ff */
[----:B------:R-:W-:-:S04]  /*3050*/  SEL R4, RZ, 0x1, P1 ;  /* 0x00000001ff047807 */ /* 0x000fc80000800000 */
[----:B------:R-:W-:Y:S02]  /*3060*/  LOP3.LUT R10, R10, R4, RZ, 0x3c, !PT ;  /* 0x000000040a0a7212 */ /* 0x000fe400078e3cff */
[----:B---3--:R-:W-:-:S04]  /*3070*/  SEL R2, RZ, 0x1, P0 ;  /* 0x00000001ff027807 */ /* 0x008fc80000000000 */
[----:B------:R-:W-:Y:S01]  /*3080*/  LOP3.LUT R9, R9, R2, RZ, 0x3c, !PT ;  /* 0x0000000209097212 */ /* 0x000fe200078e3cff */
[----:B------:R-:W-:Y:S06]  /*3090*/  @P3 BRA `(.L_x_56) ;  /* 0xfffffffc002c3947 */ /* 0x000fec000383ffff */
[----:B------:R-:W-:Y:S01]  /*30a0*/  ULEA UR4, UR5, UR6, 0x3 ;  /* 0x0000000605047291 */ /* 0x000fe2000f8e18ff */
[----:B------:R-:W-:-:S08]  /*30b0*/  SHF.L.U32 R2, R12, 0x1f, RZ ;  /* 0x0000001f0c027819 */ /* 0x000fd000000006ff */
[----:B------:R-:W2:Y:S02]  /*30c0*/  SYNCS.PHASECHK.TRANS64 P0, [UR4+0xe0], R2 ;  /* 0x0000e002ff0075a7 */ /* 0x000ea40008001004 */
[----:B--2---:R-:W-:Y:S05]  /*30d0*/  @P0 BRA `(.L_x_57) ;  /* 0x0000000000080947 */ /* 0x004fea0003800000 */
[----:B------:R-:W2:Y:S02]  /*30e0*/  SYNCS.PHASECHK.TRANS64.TRYWAIT P0, [UR4+0xe0], R2 ;  /* 0x0000e002ff0075a7 */ /* 0x000ea40008001104 */
[----:B--2---:R-:W-:Y:S05]  /*30f0*/  @!P0 BRA `(.L_x_58) ;  /* 0x0000005c005c8947 */ /* 0x004fea0003800000 */
.L_x_57:
[----:B------:R-:W-:-:S04]  /*3100*/  UIADD3 UR7, UPT, UPT, UR5, 0x1, URZ ;  /* 0x0000000105077890 */ /* 0x000fc8000fffe0ff */
[----:B------:R-:W-:-:S04]  /*3110*/  UISETP.NE.AND UP0, UPT, UR7, 0x2, UPT ;  /* 0x000000020700788c */ /* 0x000fc8000bf05270 */
[----:B------:R-:W-:Y:S02]  /*3120*/  USEL UR8, URZ, 0x1, UP0 ;  /* 0x00000001ff087887 */ /* 0x000fe40008000000 */
[----:B------:R-:W-:-:S04]  /*3130*/  USEL UR7, UR7, URZ, UP0 ;  /* 0x000000ff07077287 */ /* 0x000fc80008000000 */
[----:B------:R-:W-:Y:S01]  /*3140*/  ULEA UR7, UR7, UR6, 0x3 ;  /* 0x0000000607077291 */ /* 0x000fe2000f8e18ff */
[----:B--2---:R-:W-:-:S04]  /*3150*/  LOP3.LUT R2, R12, UR8, RZ, 0x3c, !PT ;  /* 0x000000080c027c12 */ /* 0x004fc8000f8e3cff */
[----:B------:R-:W-:-:S04]  /*3160*/  SHF.L.U32 R0, R2, 0x1f, RZ ;  /* 0x0000001f02007819 */ /* 0x000fc800000006ff */
[----:B------:R-:W2:Y:S02]  /*3170*/  SYNCS.PHASECHK.TRANS64 P0, [UR7+0xe0], R0 ;  /* 0x0000e000ff0075a7 */ /* 0x000ea40008001007 */
[----:B-12---:R-:W-:Y:S05]  /*3180*/  @P0 EXIT ;  /* 0x000000000000094d */ /* 0x006fea0003800000 */
[----:B------:R-:W-:Y:S02]  /*3190*/  SHF.L.U32 R2, R2, 0x1f, RZ ;  /* 0x0000001f02027819 */ /* 0x000fe400000006ff */
[----:B------:R-:W-:-:S07]  /*31a0*/  MOV R0, UR7 ;  /* 0x0000000700007c02 */ /* 0x000fce0008000f00 */
.L_x_59:
[----:B-1----:R1:W2:Y:S02]  /*31b0*/  SYNCS.PHASECHK.TRANS64.TRYWAIT P0, [R0+URZ+0xe0], R2 ;  /* 0x0000e002000075a7 */ /* 0x0022a400080011ff */
[----:B--2---:R-:W-:Y:S05]  /*31c0*/  @!P0 NANOSLEEP.SYNCS 0x989680 ;  /* 0x009896800000895d */ /* 0x004fea0003900000 */
[----:B------:R-:W2:Y:S02]  /*31d0*/  @!P0 SYNCS.PHASECHK.TRANS64 P0, [R0+URZ+0xe0], R2 ;  /* 0x0000e002000085a7 */ /* 0x000ea400080010ff */
[----:B--2---:R-:W-:Y:S05]  /*31e0*/  @P0 EXIT ;  /* 0x000000000000094d */ /* 0x004fea0003800000 */
[----:B------:R-:W-:Y:S05]  /*31f0*/  BRA `(.L_x_59) ;  /* 0xfffffffc00ec7947 */ /* 0x000fea000383ffff */
.L_x_52:
[----:B------:R-:W-:Y:S05]  /*3200*/  BRA.U UP5, `(.L_x_60) ;  /* 0x0000000d05d87547 */ /* 0x000fea000b800000 */
[----:B------:R-:W2:Y:S01]  /*3210*/  S2UR UR7, SR_CgaCtaId ;  /* 0x00000000000779c3 */ /* 0x000ea20000008800 */
[----:B------:R-:W-:Y:S01]  /*3220*/  UMOV UR4, 0x40 ;  /* 0x0000004000047882 */ /* 0x000fe20000000000 */
[----:B------:R-:W-:Y:S01]  /*3230*/  NOP ;  /* 0x0000000000007918 */ /* 0x000fe20000000000 */
[----:B------:R-:W-:Y:S01]  /*3240*/  UMOV UR6, 0x400 ;  /* 0x0000040000067882 */ /* 0x000fe20000000000 */
[----:B--2---:R-:W-:Y:S02]  /*3250*/  ULEA UR5, UR7, UR4, 0x18 ;  /* 0x0000000407057291 */ /* 0x004fe4000f8ec0ff */
[----:B------:R-:W-:-:S07]  /*3260*/  ULEA UR6, UR7, UR6, 0x18 ;  /* 0x0000000607067291 */ /* 0x000fce000f8ec0ff */
[----:B------:R-:W2:Y:S02]  /*3270*/  LDS.U8 R0, [UR5+0x1c] ;  /* 0x00001c05ff007984 */ /* 0x000ea40008000000 */
[----:B--2---:R-:W-:-:S13]  /*3280*/  ISETP.NE.AND P0, PT, R0, RZ, PT ;  /* 0x000000ff0000720c */ /* 0x004fda0003f05270 */
[----:B------:R-:W-:Y:S05]  /*3290*/  @P0 BRA `(.L_x_61) ;  /* 0x0000000000580947 */ /* 0x000fea0003800000 */
[----:B------:R-:W-:-:S13]  /*32a0*/  ELECT P0, URZ, PT ;  /* 0x0000000000ff782f */ /* 0x000fda0003800000 */
[----:B------:R-:W-:Y:S05]  /*32b0*/  @!P0 BRA `(.L_x_62) ;  /* 0x0000000000608947 */ /* 0x000fea0003800000 */
[----:B------:R-:W-:Y:S01]  /*32c0*/  UMOV UR4, 0x10 ;  /* 0x0000001000047882 */ /* 0x000fe20000000000 */
[----:B------:R-:W-:Y:S01]  /*32d0*/  HFMA2 R0, -RZ, RZ, 0, 5.9604644775390625e-08 ;  /* 0x00000001ff007431 */ /* 0x000fe200000001ff */
[----:B------:R-:W-:-:S03]  /*32e0*/  MOV R3, 0xffff ;  /* 0x0000ffff00037802 */ /* 0x000fc60000000f00 */
[----:B------:R-:W-:Y:S04]  /*32f0*/  DEPBAR.LE SB2, 0x36 ;  /* 0x0000ad800000791a */ /* 0x000fe80000000000 */
[----:B------:R-:W2:Y:S02]  /*3300*/  UTCATOMSWS.FIND_AND_SET.ALIGN UP0, UR4, UR4 ;  /* 0x00000004000475e3 */ /* 0x000ea40008000800 */
[----:B--2---:R-:W-:Y:S01]  /*3310*/  MOV R4, UR4 ;  /* 0x0000000400047c02 */ /* 0x004fe20008000f00 */
[----:B------:R-:W-:Y:S06]  /*3320*/  BRA.U UP0, `(.L_x_63) ;  /* 0x0000000100187547 */ /* 0x000fec000b800000 */
.L_x_64:
[----:B------:R-:W-:Y:S05]  /*3330*/  NANOSLEEP 0x64 ;  /* 0x000000640000795d */ /* 0x000fea0003800000 */
[----:B------:R-:W-:-:S05]  /*3340*/  UMOV UR4, 0x10 ;  /* 0x0000001000047882 */ /* 0x000fca0000000000 */
[----:B------:R-:W-:Y:S04]  /*3350*/  DEPBAR.LE SB2, 0x36 ;  /* 0x0000ad800000791a */ /* 0x000fe80000000000 */
[----:B------:R-:W2:Y:S02]  /*3360*/  UTCATOMSWS.FIND_AND_SET.ALIGN UP0, UR4, UR4 ;  /* 0x00000004000475e3 */ /* 0x000ea40008000800 */
[----:B--2---:R-:W-:Y:S01]  /*3370*/  MOV R4, UR4 ;  /* 0x0000000400047c02 */ /* 0x004fe20008000f00 */
[----:B------:R-:W-:Y:S05]  /*3380*/  BRA.U !UP0, `(.L_x_64) ;  /* 0xfffffffd08e87547 */ /* 0x000fea000b83ffff */
.L_x_63:
[-C--:B------:R-:W-:Y:S02]  /*3390*/  SHF.L.U32 R3, R3, R4.reuse, RZ ;  /* 0x0000000403037219 */ /* 0x080fe400000006ff */
[----:B------:R-:W-:Y:S01]  /*33a0*/  SHF.L.U32 R0, R0, R4, RZ ;  /* 0x0000000400007219 */ /* 0x000fe200000006ff */
[----:B------:R-:W-:Y:S02]  /*33b0*/  IMAD.SHL.U32 R4, R4, 0x20, RZ ;  /* 0x0000002004047824 */ /* 0x000fe400078e00ff */
[----:B------:R2:W-:Y:S04]  /*33c0*/  ATOMS.OR RZ, [UR5+0x14], R3 ;  /* 0x00001403ffff798c */ /* 0x0005e8000b000005 */
[----:B------:R2:W-:Y:S04]  /*33d0*/  ATOMS.OR RZ, [UR5+0x18], R0 ;  /* 0x00001800ffff798c */ /* 0x0005e8000b000005 */
[----:B------:R2:W-:Y:S01]  /*33e0*/  STS [UR6+0x180], R4 ;  /* 0x00018004ff007988 */ /* 0x0005e20008000806 */
[----:B------:R-:W-:Y:S05]  /*33f0*/  BRA `(.L_x_62) ;  /* 0x0000000000107947 */ /* 0x000fea0003800000 */
.L_x_61:
[----:B------:R-:W-:Y:S02]  /*3400*/  MOV R0, 0xffffffff ;  /* 0xffffffff00007802 */ /* 0x000fe40000000f00 */
[----:B------:R-:W-:-:S03]  /*3410*/  MOV R4, 0x3440 ;  /* 0x0000344000047802 */ /* 0x000fc60000000f00 */
[----:B------:R2:W-:Y:S04]  /*3420*/  STS [UR6+0x180], R0 ;  /* 0x00018000ff007988 */ /* 0x0005e80008000806 */
[----:B-12--5:R-:W-:Y:S05]  /*3430*/  CALL.REL.NOINC `($__internal_1_$__cuda_sm10x_tcgen05_guardrail_trap_phase_invalid_during_alloc) ;  /* 0x0000006000a47944 */ /* 0x026fea0003c00000 */
.L_x_62:
[----:B------:R-:W-:Y:S05]  /*3440*/  WARPSYNC.ALL ;  /* 0x0000000000007948 */ /* 0x000fea0003800000 */
[----:B------:R-:W3:Y:S01]  /*3450*/  S2UR UR4, SR_CgaCtaId ;  /* 0x00000000000479c3 */ /* 0x000ee20000008800 */
[----:B------:R-:W-:Y:S01]  /*3460*/  UMOV UR26, 0x400 ;  /* 0x00000400001a7882 */ /* 0x000fe20000000000 */
[----:B------:R-:W-:-:S06]  /*3470*/  NOP ;  /* 0x0000000000007918 */ /* 0x000fcc0000000000 */
[----:B------:R-:W-:Y:S06]  /*3480*/  BAR.ARV 0x6, 0xa0 ;  /* 0x0182800000007b1d */ /* 0x000fec0000002000 */
[----:B------:R-:W4:Y:S01]  /*3490*/  LDCU UR5, c[0x0][0x38c] ;  /* 0x00007180ff0577ac */ /* 0x000f220008000800 */
[----:B------:R-:W-:Y:S01]  /*34a0*/  LOP3.LUT R2, R2, 0xffff, RZ, 0xc0, !PT ;  /* 0x0000ffff02027812 */ /* 0x000fe200078ec0ff */
[----:B------:R-:W-:Y:S01]  /*34b0*/  IMAD.MOV.U32 R11, RZ, RZ, 0x1 ;  /* 0x00000001ff0b7424 */ /* 0x000fe200078e00ff */
[----:B------:R-:W-:Y:S01]  /*34c0*/  CS2R R8, SRZ ;  /* 0x0000000000087805 */ /* 0x000fe2000001ff00 */
[----:B------:R-:W1:Y:S01]  /*34d0*/  LDCU UR7, c[0x0][0x38c] ;  /* 0x00007180ff0777ac */ /* 0x000e620008000800 */
[----:B------:R-:W-:Y:S01]  /*34e0*/  R2UR UR27, R2 ;  /* 0x00000000021b72ca */ /* 0x000fe200000e0000 */
[----:B------:R-:W-:Y:S01]  /*34f0*/  IMAD.MOV.U32 R10, RZ, RZ, RZ ;  /* 0x000000ffff0a7224 */ /* 0x000fe200078e00ff */
[----:B------:R-:W-:Y:S01]  /*3500*/  UMOV UR30, URZ ;  /* 0x000000ff001e7c82 */ /* 0x000fe20008000000 */
[----:B------:R-:W-:Y:S01]  /*3510*/  UMOV UR24, URZ ;  /* 0x000000ff00187c82 */ /* 0x000fe20008000000 */
[----:B---3--:R-:W-:Y:S01]  /*3520*/  ULEA UR26, UR4, UR26, 0x18 ;  /* 0x0000001a041a7291 */ /* 0x008fe2000f8ec0ff */
[----:B------:R-:W-:Y:S01]  /*3530*/  UMOV UR38, 0x0 ;  /* 0x0000000000267882 */ /* 0x000fe20000000000 */
[----:B------:R-:W-:-:S02]  /*3540*/  UMOV UR39, 0x4200490 ;  /* 0x0420049000277882 */ /* 0x000fc40000000000 */
[----:B------:R-:W-:Y:S02]  /*3550*/  UIADD3 UR4, UPT, UPT, UR26, 0x4400, URZ ;  /* 0x000044001a047890 */ /* 0x000fe4000fffe0ff */
[----:B------:R-:W-:Y:S02]  /*3560*/  UIADD3 UR6, UPT, UPT, UR26, 0x14400, URZ ;  /* 0x000144001a067890 */ /* 0x000fe4000fffe0ff */
[----:B----4-:R-:W-:Y:S01]  /*3570*/  UIADD3 UR5, UPT, UPT, UR5, 0x3f, URZ ;  /* 0x0000003f05057890 */ /* 0x010fe2000fffe0ff */
[----:B--2---:R-:W2:Y:S01]  /*3580*/  LDS R0, [UR26+0x180] ;  /* 0x0001801aff007984 */ /* 0x004ea20008000800 */
[----:B-1----:R-:W-:Y:S01]  /*3590*/  UMOV UR36, 0x0 ;  /* 0x0000000000247882 */ /* 0x002fe20000000000 */
[----:B------:R-:W-:Y:S01]  /*35a0*/  UMOV UR37, 0x4200490 ;  /* 0x0420049000257882 */ /* 0x000fe20000000000 */
[----:B------:R-:W-:Y:S02]  /*35b0*/  USHF.R.S32.HI UR40, URZ, 0x1f, UR5 ;  /* 0x0000001fff287899 */ /* 0x000fe40008011405 */
[----:B------:R-:W-:-:S02]  /*35c0*/  UISETP.GE.AND UP4, UPT, UR7, 0x1, UPT ;  /* 0x000000010700788c */ /* 0x000fc4000bf86270 */
[----:B------:R-:W-:Y:S02]  /*35d0*/  ULEA.HI UR40, UR40, UR5, URZ, 0x6 ;  /* 0x0000000528287291 */ /* 0x000fe4000f8f30ff */
[----:B------:R-:W-:Y:S02]  /*35e0*/  USHF.R.U32.HI UR5, URZ, 0x4, UR4 ;  /* 0x00000004ff057899 */ /* 0x000fe40008011604 */
[----:B------:R-:W-:Y:S02]  /*35f0*/  USHF.R.S32.HI UR40, URZ, 0x6, UR40 ;  /* 0x00000006ff287899 */ /* 0x000fe40008011428 */
[----:B------:R-:W-:Y:S02]  /*3600*/  USHF.R.U32.HI UR4, URZ, 0x4, UR6 ;  /* 0x00000004ff047899 */ /* 0x000fe40008011606 */
[----:B------:R-:W-:Y:S02]  /*3610*/  UISETP.LT.AND UP0, UPT, UR40, 0x1, UPT ;  /* 0x000000012800788c */ /* 0x000fe4000bf01270 */
[----:B------:R-:W-:-:S02]  /*3620*/  ULOP3.LUT UR5, UR5, 0x3fff, URZ, 0xc0, !UPT ;  /* 0x00003fff05057892 */ /* 0x000fc4000f8ec0ff */
[----:B------:R-:W-:Y:S02]  /*3630*/  ULOP3.LUT UR4, UR4, 0x3fff, URZ, 0xc0, !UPT ;  /* 0x00003fff04047892 */ /* 0x000fe4000f8ec0ff */
[----:B------:R-:W-:Y:S02]  /*3640*/  USEL UR41, UR40, 0x1, !UP0 ;  /* 0x0000000128297887 */ /* 0x000fe4000c000000 */
[----:B------:R-:W-:Y:S02]  /*3650*/  ULOP3.LUT UR28, UR5, 0x10000, URZ, 0xfc, !UPT ;  /* 0x00010000051c7892 */ /* 0x000fe4000f8efcff */
[----:B------:R-:W-:Y:S02]  /*3660*/  ULOP3.LUT UR29, UR4, 0x10000, URZ, 0xfc, !UPT ;  /* 0x00010000041d7892 */ /* 0x000fe4000f8efcff */
[----:B------:R-:W-:Y:S01]  /*3670*/  UIADD3 UR41, UPT, UPT, -UR41, URZ, URZ ;  /* 0x000000ff29297290 */ /* 0x000fe2000fffe1ff */
[----:B------:R-:W-:Y:S01]  /*3680*/  UMOV UR34, 0x0 ;  /* 0x0000000000227882 */ /* 0x000fe20000000000 */
[----:B------:R-:W-:Y:S01]  /*3690*/  UMOV UR35, 0x4200490 ;  /* 0x0420049000237882 */ /* 0x000fe20000000000 */
[----:B------:R-:W-:Y:S01]  /*36a0*/  UMOV UR32, 0x0 ;  /* 0x0000000000207882 */ /* 0x000fe20000000000 */
[----:B------:R-:W-:Y:S01]  /*36b0*/  UMOV UR33, 0x4200490 ;  /* 0x0420049000217882 */ /* 0x000fe20000000000 */
[----:B--2---:R-:W-:-:S15]  /*36c0*/  R2UR UR42, R0 ;  /* 0x00000000002a72ca */ /* 0x004fde00000e0000 */
.L_x_71:
[----:B------:R-:W-:Y:S02]  /*36d0*/  LEA R0, R10, UR26, 0x3 ;  /* 0x0000001a0a007c11 */ /* 0x000fe4000f8e18ff */
[----:B------:R-:W-:Y:S02]  /*36e0*/  SHF.L.U32 R2, R9, 0x1f, RZ ;  /* 0x0000001f09027819 */ /* 0x000fe400000006ff */
[----:B------:R-:W-:Y:S01]  /*36f0*/  PLOP3.LUT P0, PT, PT, PT, UP4, 0x80, 0x8 ;  /* 0x000000000008781c */ /* 0x000fe20003f0f048 */
[----:B------:R-:W-:Y:S01]  /*3700*/  VIADD R3, R0, 0xe0 ;  /* 0x000000e000037836 */ /* 0x000fe20000000000 */
[----:B-1----:R-:W1:Y:S02]  /*3710*/  SYNCS.PHASECHK.TRANS64.TRYWAIT P1, [R0+URZ+0xd0], R2 ;  /* 0x0000d002000075a7 */ /* 0x002e6400080211ff */
[----:B-1-3--:R-:W-:Y:S09]  /*3720*/  @!P1 BRA `(.L_x_65) ;  /* 0x0000005400e89947 */ /* 0x00aff20003800000 */
.L_x_166:
[----:B------:R-:W-:Y:S01]  /*3730*/  LEA R4, R10, UR26, 0x4 ;  /* 0x0000001a0a047c11 */ /* 0x000fe2000f8e20ff */
[----:B------:R-:W-:Y:S01]  /*3740*/  @UP4 ULEA UR4, UR24, UR26, 0x3 ;  /* 0x0000001a18044291 */ /* 0x000fe2000f8e18ff */
[----:B------:R-:W-:Y:S01]  /*3750*/  PLOP3.LUT P2, PT, PT, PT, PT, 0x80, 0x8 ;  /* 0x000000000008781c */ /* 0x000fe20003f4f070 */
[----:B------:R-:W-:Y:S01]  /*3760*/  ULEA UR31, UR30, UR26, 0x3 ;  /* 0x0000001a1e1f7291 */ /* 0x000fe2000f8e18ff */
[----:B------:R-:W-:Y:S02]  /*3770*/  PRMT R3, RZ, 0x654, R3 ;  /* 0x00000654ff037816 */ /* 0x000fe40000000003 */
[----:B------:R-:W2:Y:S01]  /*3780*/  LDS.128 R4, [R4+0x160] ;  /* 0x0001600004047984 */ /* 0x000ea20000000c00 */
[----:B-1----:R-:W-:Y:S02]  /*3790*/  @P0 SHF.L.U32 R2, R8, 0x1f, RZ ;  /* 0x0000001f08020819 */ /* 0x002fe400000006ff */
[----:B------:R-:W-:Y:S01]  /*37a0*/  SHF.L.U32 R0, R11, 0x1f, RZ ;  /* 0x0000001f0b007819 */ /* 0x000fe200000006ff */
[----:B------:R-:W-:Y:S01]  /*37b0*/  @!PT LDS RZ, [RZ] ;  /* 0x00000000fffff984 */ /* 0x000fe20000000800 */
[----:B------:R-:W-:Y:S01]  /*37c0*/  @!PT LDS RZ, [RZ] ;  /* 0x00000000fffff984 */ /* 0x000fe20000000800 */
[----:B------:R-:W-:Y:S01]  /*37d0*/  @!PT LDS RZ, [RZ] ;  /* 0x00000000fffff984 */ /* 0x000fe20000000800 */
[----:B------:R-:W-:Y:S01]  /*37e0*/  @!PT LDS RZ, [RZ] ;  /* 0x00000000fffff984 */ /* 0x000fe20000000800 */
[----:B------:R1:W-:Y:S06]  /*37f0*/  MEMBAR.ALL.CTA ;  /* 0x0000000000007992 */ /* 0x0003ec0000008000 */
[----:B-1----:R-:W1:Y:S02]  /*3800*/  FENCE.VIEW.ASYNC.S ;  /* 0x00000000000073c6 */ /* 0x002e640000000000 */
[----:B-1----:R1:W-:Y:S01]  /*3810*/  SYNCS.ARRIVE.TRANS64.RED.A1T0 RZ, [R3+URZ], RZ ;  /* 0x000000ff03ff79a7 */ /* 0x0023e200081004ff */
[----:B------:R1:W3:Y:S01]  /*3820*/  @P0 SYNCS.PHASECHK.TRANS64.TRYWAIT P2, [UR4], R2 ;  /* 0x00000002ff0005a7 */ /* 0x0002e20008041104 */
[----:B------:R-:W-:Y:S01]  /*3830*/  ULEA.HI UR4, UR30, UR30, URZ, 0x1 ;  /* 0x0000001e1e047291 */ /* 0x000fe2000f8f08ff */
[----:B--2---:R-:W-:-:S03]  /*3840*/  LOP3.LUT P1, RZ, R6, 0x1, RZ, 0xc0, !PT ;  /* 0x0000000106ff7812 */ /* 0x004fc6000782c0ff */
[----:B------:R-:W-:Y:S02]  /*3850*/  USHF.L.U32 UR11, UR4, 0x6, URZ ;  /* 0x00000006040b7899 */ /* 0x000fe400080006ff */
[----:B------:R-:W-:Y:S02]  /*3860*/  ULOP3.LUT UR4, UR4, 0xffe, URZ, 0xc0, !UPT ;  /* 0x00000ffe04047892 */ /* 0x000fe4000f8ec0ff */
[----:B------:R-:W-:Y:S02]  /*3870*/  ULOP3.LUT UR11, UR11, 0xffffff80, URZ, 0xc0, !UPT ;  /* 0xffffff800b0b7892 */ /* 0x000fe4000f8ec0ff */
[----:B------:R-:W-:Y:S02]  /*3880*/  UIADD3 UR4, UPT, UPT, -UR4, UR30, URZ ;  /* 0x0000001e04047290 */ /* 0x000fe4000fffe1ff */
[----:B------:R-:W-:Y:S01]  /*3890*/  UIADD3 UR11, UPT, UPT, UR42, UR11, URZ ;  /* 0x0000000b2a0b7290 */ /* 0x000fe2000fffe0ff */
[----:B------:R-:W2:Y:S03]  /*38a0*/  SYNCS.PHASECHK.TRANS64.TRYWAIT P0, [UR31+0x110], R0 ;  /* 0x00011000ff0075a7 */ /* 0x000ea6000800111f */
[----:B------:R-:W-:Y:S01]  /*38b0*/  ULEA UR11, UR4, UR11, 0x14 ;  /* 0x0000000b040b7291 */ /* 0x000fe2000f8ea0ff */
[----:B-123--:R-:W-:Y:S11]  /*38c0*/  @!P0 BRA `(.L_x_66) ;  /* 0x0000005400948947 */ /* 0x00eff60003800000 */
.L_x_168:
[----:B------:R-:W-:Y:S01]  /*38d0*/  IADD3 R10, PT, PT, R10, 0x1, RZ ;  /* 0x000000010a0a7810 */ /* 0x000fe20007ffe0ff */
[----:B------:R-:W-:Y:S06]  /*38e0*/  BRA.U !UP4, `(.L_x_67) ;  /* 0x000000010cc07547 */ /* 0x000fec000b800000 */
[----:B------:R-:W-:Y:S01]  /*38f0*/  UPLOP3.LUT UP2, UPT, UPT, UPT, UPT, 0x40, 0x4 ;  /* 0x000000000004789c */ /* 0x000fe20003f4e870 */
[----:B------:R-:W-:Y:S01]  /*3900*/  UMOV UR23, UR41 ;  /* 0x0000002900177c82 */ /* 0x000fe20008000000 */
[----:B------:R-:W-:Y:S01]  /*3910*/  UMOV UR22, UR40 ;  /* 0x0000002800167c82 */ /* 0x000fe20008000000 */
[----:B------:R-:W-:-:S08]  /*3920*/  UMOV UR10, UR24 ;  /* 0x00000018000a7c82 */ /* 0x000fd00008000000 */
.L_x_70:
[----:B------:R-:W-:Y:S02]  /*3930*/  UIADD3 UR23, UPT, UPT, UR23, 0x1, URZ ;  /* 0x0000000117177890 */ /* 0x000fe4000fffe0ff */
[----:B--2---:R-:W-:Y:S02]  /*3940*/  ULEA UR5, UR10, UR26, 0x3 ;  /* 0x0000001a0a057291 */ /* 0x004fe4000f8e18ff */
[----:B------:R-:W-:Y:S01]  /*3950*/  UISETP.NE.AND UP3, UPT, UR23, URZ, UPT ;  /* 0x000000ff1700728c */ /* 0x000fe2000bf65270 */
[----:B---3--:R-:W-:Y:S10]  /*3960*/  @P2 BRA `(.L_x_68) ;  /* 0x00000000000c2947 */ /* 0x008ff40003800000 */
[----:B-1----:R-:W-:Y:S04]  /*3970*/  SHF.L.U32 R2, R8, 0x1f, RZ ;  /* 0x0000001f08027819 */ /* 0x002fe800000006ff */
[----:B------:R-:W1:Y:S02]  /*3980*/  SYNCS.PHASECHK.TRANS64.TRYWAIT P0, [UR5], R2 ;  /* 0x00000002ff0075a7 */ /* 0x000e640008001105 */
[----:B-1----:R-:W-:Y:S05]  /*3990*/  @!P0 BRA `(.L_x_69) ;  /* 0x0000005400788947 */ /* 0x002fea0003800000 */
.L_x_68:
[----:B------:R-:W-:Y:S01]  /*39a0*/  UISETP.NE.AND UP0, UPT, UR22, 0x1, UPT ;  /* 0x000000011600788c */ /* 0x000fe2000bf05270 */
[----:B------:R-:W-:Y:S01]  /*39b0*/  PLOP3.LUT P2, PT, PT, PT, PT, 0x80, 0x8 ;  /* 0x000000000008781c */ /* 0x000fe20003f4f070 */
[----:B------:R-:W-:Y:S02]  /*39c0*/  UIADD3 UR4, UPT, UPT, UR10, 0x1, URZ ;  /* 0x000000010a047890 */ /* 0x000fe4000fffe0ff */
[----:B------:R-:W-:Y:S02]  /*39d0*/  UIADD3 UR25, UPT, UPT, UR5, 0x40, URZ ;  /* 0x0000004005197890 */ /* 0x000fe4000fffe0ff */
[----:B------:R-:W-:Y:S01]  /*39e0*/  UISETP.NE.AND UP1, UPT, UR4, 0x8, UPT ;  /* 0x000000080400788c */ /* 0x000fe2000bf25270 */
[----:B------:R-:W-:Y:S01]  /*39f0*/  PLOP3.LUT P0, PT, PT, PT, UP0, 0x80, 0x8 ;  /* 0x000000000008781c */ /* 0x000fe20003f0f008 */
[----:B------:R-:W-:Y:S02]  /*3a00*/  UIADD3 UR22, UPT, UPT, UR22, -0x1, URZ ;  /* 0xffffffff16167890 */ /* 0x000fe4000fffe0ff */
[----:B------:R-:W-:Y:S02]  /*3a10*/  USEL UR6, URZ, 0x1, UP1 ;  /* 0x00000001ff067887 */ /* 0x000fe40008800000 */
[----:B------:R-:W-:Y:S01]  /*3a20*/  USEL UR24, UR4, URZ, UP1 ;  /* 0x000000ff04187287 */ /* 0x000fe20008800000 */
[----:B------:R-:W-:Y:S01]  /*3a30*/  UMOV UR7, 0x40004040 ;  /* 0x4000404000077882 */ /* 0x000fe20000000000 */
[----:B------:R-:W-:Y:S02]  /*3a40*/  UMOV UR5, 0x40004040 ;  /* 0x4000404000057882 */ /* 0x000fe40000000000 */
[----:B------:R-:W-:Y:S01]  /*3a50*/  @UP0 ULEA UR4, UR24, UR26, 0x3 ;  /* 0x0000001a18040291 */ /* 0x000fe2000f8e18ff */
[----:B------:R-:W-:Y:S01]  /*3a60*/  LOP3.LUT R8, R8, UR6, RZ, 0x3c, !PT ;  /* 0x0000000608087c12 */ /* 0x000fe2000f8e3cff */
[----:B------:R-:W-:Y:S01]  /*3a70*/  ULEA UR6, UR10, UR29, 0xa ;  /* 0x0000001d0a067291 */ /* 0x000fe2000f8e50ff */
[----:B------:R-:W-:Y:S02]  /*3a80*/  UMOV UR21, 0x40004040 ;  /* 0x4000404000157882 */ /* 0x000fe40000000000 */
[----:B-1----:R-:W-:Y:S01]  /*3a90*/  @P0 SHF.L.U32 R0, R8, 0x1f, RZ ;  /* 0x0000001f08000819 */ /* 0x002fe200000006ff */
[----:B------:R-:W-:Y:S02]  /*3aa0*/  UIADD3 UR20, UPT, UPT, UR6, 0x2, URZ ;  /* 0x0000000206147890 */ /* 0x000fe4000fffe0ff */
[----:B------:R-:W-:Y:S01]  /*3ab0*/  UIADD3 UR16, UPT, UPT, UR6, 0x4, URZ ;  /* 0x0000000406107890 */ /* 0x000fe2000fffe0ff */
[----:B------:R2:W3:Y:S01]  /*3ac0*/  @P0 SYNCS.PHASECHK.TRANS64.TRYWAIT P2, [UR4], R0 ;  /* 0x00000000ff0005a7 */ /* 0x0004e20008041104 */
[----:B------:R-:W-:Y:S02]  /*3ad0*/  ULEA UR4, UR10, UR28, 0x9 ;  /* 0x0000001c0a047291 */ /* 0x000fe4000f8e48ff */
[----:B------:R-:W-:Y:S02]  /*3ae0*/  UIADD3 UR12, UPT, UPT, UR6, 0x6, URZ ;  /* 0x00000006060c7890 */ /* 0x000fe4000fffe0ff */
[----:B------:R-:W-:Y:S02]  /*3af0*/  UIADD3 UR18, UPT, UPT, UR4, 0x2, URZ ;  /* 0x0000000204127890 */ /* 0x000fe4000fffe0ff */
[----:B------:R-:W-:Y:S02]  /*3b00*/  UIADD3 UR14, UPT, UPT, UR4, 0x4, URZ ;  /* 0x00000004040e7890 */ /* 0x000fe4000fffe0ff */
[----:B------:R-:W-:Y:S01]  /*3b10*/  UIADD3 UR8, UPT, UPT, UR4, 0x6, URZ ;  /* 0x0000000604087890 */ /* 0x000fe2000fffe0ff */
[----:B------:R2:W-:Y:S01]  /*3b20*/  UTCHMMA gdesc[UR4], gdesc[UR6], tmem[UR11], tmem[UR38], idesc[UR39], UP2 ;  /* 0x00ff2606040075ea */ /* 0x0005e2000900000b */
[----:B------:R-:W-:Y:S01]  /*3b30*/  UPLOP3.LUT UP2, UPT, UPT, UPT, UPT, 0x80, 0x8 ;  /* 0x000000000008789c */ /* 0x000fe20003f4f070 */
[----:B------:R-:W-:Y:S01]  /*3b40*/  UMOV UR19, 0x40004040 ;  /* 0x4000404000137882 */ /* 0x000fe20000000000 */
[----:B------:R-:W-:Y:S01]  /*3b50*/  UMOV UR17, 0x40004040 ;  /* 0x4000404000117882 */ /* 0x000fe20000000000 */
[----:B------:R2:W-:Y:S01]  /*3b60*/  UTCHMMA gdesc[UR18], gdesc[UR20], tmem[UR11], tmem[UR36], idesc[UR37], UPT ;  /* 0x00ff2414120075ea */ /* 0x0005e2000b80000b */
[----:B------:R-:W-:Y:S01]  /*3b70*/  UMOV UR15, 0x40004040 ;  /* 0x40004040000f7882 */ /* 0x000fe20000000000 */
[----:B------:R-:W-:Y:S01]  /*3b80*/  UMOV UR13, 0x40004040 ;  /* 0x40004040000d7882 */ /* 0x000fe20000000000 */
[----:B------:R-:W-:Y:S01]  /*3b90*/  UMOV UR9, 0x40004040 ;  /* 0x4000404000097882 */ /* 0x000fe20000000000 */
[----:B------:R2:W-:Y:S01]  /*3ba0*/  UTCHMMA gdesc[UR14], gdesc[UR16], tmem[UR11], tmem[UR34], idesc[UR35], UPT ;  /* 0x00ff22100e0075ea */ /* 0x0005e2000b80000b */
[----:B------:R2:W-:Y:S01]  /*3bb0*/  UTCHMMA gdesc[UR8], gdesc[UR12], tmem[UR11], tmem[UR32], idesc[UR33], UPT ;  /* 0x00ff200c080075ea */ /* 0x0005e2000b80000b */
[----:B------:R2:W-:Y:S01]  /*3bc0*/  UTCBAR.MULTICAST [UR25], URZ, UR27 ;  /* 0x000000ff190073e9 */ /* 0x0005e2000800081b */
[----:B------:R-:W-:Y:S01]  /*3bd0*/  UMOV UR10, UR24 ;  /* 0x00000018000a7c82 */ /* 0x000fe20008000000 */
[----:B------:R-:W-:Y:S05]  /*3be0*/  BRA.U UP3, `(.L_x_70) ;  /* 0xfffffffd03507547 */ /* 0x000fea000b83ffff */
.L_x_67:
[----:B--2---:R-:W-:Y:S01]  /*3bf0*/  UIADD3 UR4, UPT, UPT, UR30, 0x1, URZ ;  /* 0x000000011e047890 */ /* 0x004fe2000fffe0ff */
[C---:B------:R-:W-:Y:S01]  /*3c00*/  ISETP.NE.AND P0, PT, R10.reuse, 0x2, PT ;  /* 0x000000020a00780c */ /* 0x040fe20003f05270 */
[----:B------:R-:W-:Y:S02]  /*3c10*/  UIADD3 UR5, UPT, UPT, UR31, 0xf0, URZ ;  /* 0x000000f01f057890 */ /* 0x000fe4000fffe0ff */
[----:B------:R-:W-:Y:S01]  /*3c20*/  UISETP.NE.AND UP0, UPT, UR4, 0x4, UPT ;  /* 0x000000040400788c */ /* 0x000fe2000bf05270 */
[----:B-1----:R-:W-:Y:S02]  /*3c30*/  SEL R0, RZ, 0x1, P0 ;  /* 0x00000001ff007807 */ /* 0x002fe40000000000 */
[----:B------:R-:W-:Y:S01]  /*3c40*/  SEL R10, R10, RZ, P0 ;  /* 0x000000ff0a0a7207 */ /* 0x000fe20000000000 */
[----:B------:R-:W-:Y:S01]  /*3c50*/  USEL UR6, URZ, 0x1, UP0 ;  /* 0x00000001ff067887 */ /* 0x000fe20008000000 */
[----:B------:R-:W-:Y:S01]  /*3c60*/  LOP3.LUT R9, R9, R0, RZ, 0x3c, !PT ;  /* 0x0000000009097212 */ /* 0x000fe200078e3cff */
[----:B------:R-:W-:Y:S01]  /*3c70*/  USEL UR30, UR4, URZ, UP0 ;  /* 0x000000ff041e7287 */ /* 0x000fe20008000000 */
[----:B------:R1:W-:Y:S03]  /*3c80*/  UTCBAR [UR5], URZ ;  /* 0x000000ff050073e9 */ /* 0x0003e600080000ff */
[----:B------:R-:W-:Y:S01]  /*3c90*/  LOP3.LUT R11, R11, UR6, RZ, 0x3c, !PT ;  /* 0x000000060b0b7c12 */ /* 0x000fe2000f8e3cff */
[----:B------:R-:W-:Y:S07]  /*3ca0*/  @P1 BRA `(.L_x_71) ;  /* 0xfffffff800881947 */ /* 0x000fee000383ffff */
[----:B------:R-:W2:Y:S01]  /*3cb0*/  S2UR UR8, SR_CgaCtaId ;  /* 0x00000000000879c3 */ /* 0x000ea20000008800 */
[----:B------:R-:W-:Y:S01]  /*3cc0*/  ELECT P0, URZ, PT ;  /* 0x0000000000ff782f */ /* 0x000fe20003800000 */
[----:B------:R-:W-:Y:S01]  /*3cd0*/  IMAD.MOV.U32 R0, RZ, RZ, 0x1 ;  /* 0x00000001ff007424 */ /* 0x000fe200078e00ff */
[----:B------:R-:W-:Y:S01]  /*3ce0*/  UIADD3 UR26, UPT, UPT, UR26, 0x110, URZ ;  /* 0x000001101a1a7890 */ /* 0x000fe2000fffe0ff */
[----:B------:R-:W-:Y:S01]  /*3cf0*/  SHF.L.U32 R2, R11, 0x1f, RZ ;  /* 0x0000001f0b027819 */ /* 0x000fe200000006ff */
[----:B------:R-:W-:-:S03]  /*3d00*/  UMOV UR4, 0x40 ;  /* 0x0000004000047882 */ /* 0x000fc60000000000 */
[----:B------:R-:W-:Y:S01]  /*3d10*/  UVIRTCOUNT.DEALLOC.SMPOOL 0x80 ;  /* 0x000000800000784c */ /* 0x000fe20000000000 */
[----:B--2---:R-:W-:Y:S02]  /*3d20*/  ULEA UR8, UR8, UR4, 0x18 ;  /* 0x0000000408087291 */ /* 0x004fe4000f8ec0ff */
[----:B------:R-:W-:-:S07]  /*3d30*/  ULEA UR4, UR30, UR26, 0x3 ;  /* 0x0000001a1e047291 */ /* 0x000fce000f8e18ff */
[----:B------:R2:W-:Y:S02]  /*3d40*/  @P0 STS.U8 [UR8+0x1c], R0 ;  /* 0x00001c00ff000988 */ /* 0x0005e40008000008 */
[----:B------:R-:W4:Y:S02]  /*3d50*/  SYNCS.PHASECHK.TRANS64.TRYWAIT P0, [UR4], R2 ;  /* 0x00000002ff0075a7 */ /* 0x000f240008001104 */
[----:B--2-4-:R-:W-:Y:S05]  /*3d60*/  @!P0 BRA `(.L_x_72) ;  /* 0x00000050009c8947 */ /* 0x014fea0003800000 */
.L_x_171:
[----:B------:R-:W-:-:S04]  /*3d70*/  UIADD3 UR4, UPT, UPT, UR30, 0x1, URZ ;  /* 0x000000011e047890 */ /* 0x000fc8000fffe0ff */
[----:B------:R-:W-:-:S04]  /*3d80*/  UISETP.NE.AND UP0, UPT, UR4, 0x4, UPT ;  /* 0x000000040400788c */ /* 0x000fc8000bf05270 */
[----:B------:R-:W-:Y:S02]  /*3d90*/  USEL UR6, URZ, 0x1, UP0 ;  /* 0x00000001ff067887 */ /* 0x000fe40008000000 */
[----:B------:R-:W-:-:S04]  /*3da0*/  USEL UR4, UR4, URZ, UP0 ;  /* 0x000000ff04047287 */ /* 0x000fc80008000000 */
[----:B-1----:R-:W-:Y:S01]  /*3db0*/  ULEA UR5, UR4, UR26, 0x3 ;  /* 0x0000001a04057291 */ /* 0x002fe2000f8e18ff */
[----:B--2---:R-:W-:-:S04]  /*3dc0*/  LOP3.LUT R2, R11, UR6, RZ, 0x3c, !PT ;  /* 0x000000060b027c12 */ /* 0x004fc8000f8e3cff */
[----:B------:R-:W-:-:S04]  /*3dd0*/  SHF.L.U32 R3, R2, 0x1f, RZ ;  /* 0x0000001f02037819 */ /* 0x000fc800000006ff */
[----:B------:R-:W1:Y:S02]  /*3de0*/  SYNCS.PHASECHK.TRANS64.TRYWAIT P0, [UR5], R3 ;  /* 0x00000003ff0075a7 */ /* 0x000e640008001105 */
[----:B-1----:R-:W-:Y:S05]  /*3df0*/  @!P0 BRA `(.L_x_73) ;  /* 0x0000005000908947 */ /* 0x002fea0003800000 */
.L_x_173:
        /* <DEDUP_REMOVED lines=9> */
.L_x_175:
[----:B------:R-:W-:-:S04]  /*3e90*/  UIADD3 UR4, UPT, UPT, UR4, 0x1, URZ ;  /* 0x0000000104047890 */ /* 0x000fc8000fffe0ff */
[----:B------:R-:W-:-:S04]  /*3ea0*/  UISETP.NE.AND UP0, UPT, UR4, 0x4, UPT ;  /* 0x000000040400788c */ /* 0x000fc8000bf05270 */
[----:B------:R-:W-:Y:S02]  /*3eb0*/  USEL UR5, URZ, 0x1, UP0 ;  /* 0x00000001ff057887 */ /* 0x000fe40008000000 */
[----:B------:R-:W-:-:S04]  /*3ec0*/  USEL UR4, UR4, URZ, UP0 ;  /* 0x000000ff04047287 */ /* 0x000fc80008000000 */
[----:B------:R-:W-:Y:S01]  /*3ed0*/  ULEA UR4, UR4, UR26, 0x3 ;  /* 0x0000001a04047291 */ /* 0x000fe2000f8e18ff */
[----:B------:R-:W-:-:S04]  /*3ee0*/  LOP3.LUT R2, R2, UR5, RZ, 0x3c, !PT ;  /* 0x0000000502027c12 */ /* 0x000fc8000f8e3cff */
[----:B------:R-:W-:-:S04]  /*3ef0*/  SHF.L.U32 R2, R2, 0x1f, RZ ;  /* 0x0000001f02027819 */ /* 0x000fc800000006ff */
[----:B------:R-:W2:Y:S02]  /*3f00*/  SYNCS.PHASECHK.TRANS64.TRYWAIT P0, [UR4], R2 ;  /* 0x00000002ff0075a7 */ /* 0x000ea40008001104 */
[----:B--2---:R-:W-:Y:S05]  /*3f10*/  @!P0 BRA `(.L_x_75) ;  /* 0x0000005000788947 */ /* 0x004fea0003800000 */
.L_x_177:
[----:B------:R-:W-:Y:S01]  /*3f20*/  NOP ;  /* 0x0000000000007918 */ /* 0x000fe20000000000 */
[----:B-1----:R-:W1:Y:S01]  /*3f30*/  LDS R0, [UR8+0x14] ;  /* 0x00001408ff007984 */ /* 0x002e620008000800 */
[----:B------:R-:W-:Y:S01]  /*3f40*/  ULOP3.LUT UR4, UR42, 0xffff, URZ, 0xc0, !UPT ;  /* 0x0000ffff2a047892 */ /* 0x000fe2000f8ec0ff */
[----:B------:R-:W-:Y:S01]  /*3f50*/  UMOV UR5, 0xffff ;  /* 0x0000ffff00057882 */ /* 0x000fe20000000000 */
[----:B------:R-:W-:Y:S02]  /*3f60*/  UMOV UR6, 0x1 ;  /* 0x0000000100067882 */ /* 0x000fe40000000000 */
[----:B------:R-:W-:-:S04]  /*3f70*/  USHF.R.U32.HI UR4, URZ, 0x5, UR4 ;  /* 0x00000005ff047899 */ /* 0x000fc80008011604 */
[----:B------:R-:W-:Y:S02]  /*3f80*/  USHF.L.U32 UR5, UR5, UR4, URZ ;  /* 0x0000000405057299 */ /* 0x000fe400080006ff */
[----:B------:R-:W-:-:S04]  /*3f90*/  USHF.L.U32 UR4, UR6, UR4, URZ ;  /* 0x0000000406047299 */ /* 0x000fc800080006ff */
[----:B-1----:R-:W-:-:S04]  /*3fa0*/  LOP3.LUT R0, R0, UR5, RZ, 0xc0, !PT ;  /* 0x0000000500007c12 */ /* 0x002fc8000f8ec0ff */
[----:B------:R-:W-:-:S13]  /*3fb0*/  ISETP.NE.AND P0, PT, R0, UR5, PT ;  /* 0x0000000500007c0c */ /* 0x000fda000bf05270 */
[----:B------:R-:W-:Y:S05]  /*3fc0*/  @P0 BRA `(.L_x_76) ;  /* 0x0000000000580947 */ /* 0x000fea0003800000 */
[----:B------:R-:W1:Y:S02]  /*3fd0*/  LDS R0, [UR8+0x18] ;  /* 0x00001808ff007984 */ /* 0x000e640008000800 */
[----:B-1----:R-:W-:-:S04]  /*3fe0*/  LOP3.LUT R0, R0, UR4, RZ, 0xc0, !PT ;  /* 0x0000000400007c12 */ /* 0x002fc8000f8ec0ff */
[----:B------:R-:W-:-:S13]  /*3ff0*/  ISETP.NE.AND P0, PT, R0, UR4, PT ;  /* 0x0000000400007c0c */ /* 0x000fda000bf05270 */
[----:B------:R-:W-:Y:S05]  /*4000*/  @P0 BRA `(.L_x_77) ;  /* 0x00000000003c0947 */ /* 0x000fea0003800000 */
[----:B------:R-:W1:Y:S01]  /*4010*/  S2R R2, SR_LANEID ;  /* 0x0000000000027919 */ /* 0x000e620000000000 */
[----:B------:R-:W-:-:S06]  /*4020*/  ULOP3.LUT UR5, URZ, UR5, URZ, 0x33, !UPT ;  /* 0x00000005ff057292 */ /* 0x000fcc000f8e33ff */
[----:B------:R-:W-:-:S04]  /*4030*/  IMAD.U32 R0, RZ, RZ, UR5 ;  /* 0x00000005ff007e24 */ /* 0x000fc8000f8e00ff */
[----:B------:R2:W4:Y:S02]  /*4040*/  REDUX UR7, R0 ;  /* 0x00000000000773c4 */ /* 0x0005240000000000 */
[----:B------:R1:W-:Y:S01]  /*4050*/  UTCATOMSWS.AND URZ, UR5 ;  /* 0x0000000500ff79e3 */ /* 0x0003e20008000000 */
[----:B--2---:R-:W-:Y:S01]  /*4060*/  LOP3.LUT R0, RZ, UR4, RZ, 0x33, !PT ;  /* 0x00000004ff007c12 */ /* 0x004fe2000f8e33ff */
[----:B------:R-:W-:Y:S02]  /*4070*/  VOTEU.ANY UR4, UPT, PT ;  /* 0x0000000000047886 */ /* 0x000fe400038e0100 */
[----:B------:R-:W-:Y:S02]  /*4080*/  UFLO.U32 UR4, UR4 ;  /* 0x00000004000472bd */ /* 0x000fe400080e0000 */
[----:B------:R-:W2:Y:S04]  /*4090*/  REDUX UR6, R0 ;  /* 0x00000000000673c4 */ /* 0x000ea80000000000 */
[----:B-1----:R-:W-:-:S02]  /*40a0*/  ISETP.EQ.U32.AND P0, PT, R2, UR4, PT ;  /* 0x0000000402007c0c */ /* 0x002fc4000bf02070 */
[----:B----4-:R-:W-:-:S11]  /*40b0*/  MOV R2, UR7 ;  /* 0x0000000700027c02 */ /* 0x010fd60008000f00 */
[----:B------:R1:W-:Y:S01]  /*40c0*/  @P0 ATOMS.AND RZ, [UR8+0x14], R2 ;  /* 0x00001402ffff098c */ /* 0x0003e2000a800008 */
[----:B--2---:R-:W-:-:S05]  /*40d0*/  IMAD.U32 R0, RZ, RZ, UR6 ;  /* 0x00000006ff007e24 */ /* 0x004fca000f8e00ff */
[----:B------:R1:W-:Y:S01]  /*40e0*/  @P0 ATOMS.AND RZ, [UR8+0x18], R0 ;  /* 0x00001800ffff098c */ /* 0x0003e2000a800008 */
[----:B------:R-:W-:Y:S05]  /*40f0*/  BRA `(.L_x_78) ;  /* 0x0000000000147947 */ /* 0x000fea0003800000 */
.L_x_77:
[----:B------:R-:W-:Y:S02]  /*4100*/  MOV R2, 0x4120 ;  /* 0x0000412000027802 */ /* 0x000fe40000000f00 */
[----:B---3-5:R-:W-:Y:S05]  /*4110*/  CALL.REL.NOINC `($__internal_0_$__cuda_sm10x_tcgen05_guardrail_trap_col_being_dealloced_not_returned_by_alloc) ;  /* 0x0000005400607944 */ /* 0x028fea0003c00000 */
[----:B------:R-:W-:Y:S05]  /*4120*/  BRA `(.L_x_78) ;  /* 0x0000000000087947 */ /* 0x000fea0003800000 */
.L_x_76:
[----:B------:R-:W-:Y:S02]  /*4130*/  MOV R2, 0x4150 ;  /* 0x0000415000027802 */ /* 0x000fe40000000f00 */
[----:B---3-5:R-:W-:Y:S05]  /*4140*/  CALL.REL.NOINC `($__internal_2_$__cuda_sm10x_tcgen05_guardrail_trap_unallocated_columns_being_dealloced) ;  /* 0x00000054006c7944 */ /* 0x028fea0003c00000 */
.L_x_78:
[----:B------:R-:W-:Y:S01]  /*4150*/  NOP ;  /* 0x0000000000007918 */ /* 0x000fe20000000000 */
[----:B------:R-:W-:Y:S05]  /*4160*/  EXIT ;  /* 0x000000000000794d */ /* 0x000fea0003800000 */
.L_x_60:
[----:B------:R-:W-:-:S09]  /*4170*/  UISETP.NE.OR UP0, UPT, UR18, 0x3, !UP3 ;  /* 0x000000031200788c */ /* 0x000fd2000df05670 */
[----:B------:R-:W-:Y:S05]  /*4180*/  BRA.U UP0, `(.L_x_79) ;  /* 0x0000001100887547 */ /* 0x000fea000b800000 */
[----:B------:R-:W2:Y:S01]  /*4190*/  LDCU.64 UR4, c[0x0][0x888] ;  /* 0x00011100ff0477ac */ /* 0x000ea20008000a00 */
[----:B------:R-:W3:Y:S01]  /*41a0*/  S2UR UR8, SR_CgaCtaId ;  /* 0x00000000000879c3 */ /* 0x000ee20000008800 */
[----:B------:R-:W-:Y:S02]  /*41b0*/  HFMA2 R9, -RZ, RZ, 0, 0 ;  /* 0x00000000ff097431 */ /* 0x000fe400000001ff */
[----:B------:R-:W-:Y:S01]  /*41c0*/  IMAD.MOV.U32 R11, RZ, RZ, 0x1 ;  /* 0x00000001ff0b7424 */ /* 0x000fe200078e00ff */
[----:B------:R-:W4:Y:S01]  /*41d0*/  LDCU UR40, c[0x0][0x370] ;  /* 0x00006e00ff2877ac */ /* 0x000f220008000800 */
[----:B------:R-:W-:Y:S01]  /*41e0*/  IMAD.MOV.U32 R10, RZ, RZ, RZ ;  /* 0x000000ffff0a7224 */ /* 0x000fe200078e00ff */
[----:B------:R-:W-:Y:S01]  /*41f0*/  MOV R3, 0x1000 ;  /* 0x0000100000037802 */ /* 0x000fe20000000f00 */
[----:B------:R-:W4:Y:S01]  /*4200*/  LDCU.128 UR44, c[0x0][0xb10] ;  /* 0x00016200ff2c77ac */ /* 0x000f220008000c00 */
[----:B------:R-:W1:Y:S01]  /*4210*/  LDC.64 R12, c[0x0][0x348] ;  /* 0x0000d200ff0c7b82 */ /* 0x000e620000000a00 */
[----:B------:R-:W3:Y:S01]  /*4220*/  LDCU UR37, c[0x0][0x374] ;  /* 0x00006e80ff2577ac */ /* 0x000ee20008000800 */
[----:B------:R-:W3:Y:S01]  /*4230*/  LDCU.64 UR38, c[0x0][0x890] ;  /* 0x00011200ff2677ac */ /* 0x000ee20008000a00 */
[----:B------:R-:W3:Y:S01]  /*4240*/  LDCU UR15, c[0x0][0xb0c] ;  /* 0x00016180ff0f77ac */ /* 0x000ee20008000800 */
[----:B--2---:R-:W-:Y:S01]  /*4250*/  UISETP.NE.U32.AND UP0, UPT, UR4, URZ, UPT ;  /* 0x000000ff0400728c */ /* 0x004fe2000bf05070 */
[----:B------:R-:W2:Y:S01]  /*4260*/  LDCU UR54, c[0x0][0xb20] ;  /* 0x00016400ff3677ac */ /* 0x000ea20008000800 */
[----:B------:R-:W2:Y:S01]  /*4270*/  LDCU UR4, c[0x0][0xb30] ;  /* 0x00016600ff0477ac */ /* 0x000ea20008000800 */
[----:B------:R-:W-:Y:S01]  /*4280*/  UMOV UR21, 0x400 ;  /* 0x0000040000157882 */ /* 0x000fe20000000000 */
[----:B----4-:R-:W-:-:S02]  /*4290*/  UIMAD.WIDE.U32 UR52, UR40, UR44, URZ ;  /* 0x0000002c283472a5 */ /* 0x010fc4000f8e00ff */
[----:B---3--:R-:W-:Y:S02]  /*42a0*/  UIMAD.WIDE.U32 UR6, UR37, UR47, URZ ;  /* 0x0000002f250672a5 */ /* 0x008fe4000f8e00ff */
[----:B------:R-:W-:Y:S02]  /*42b0*/  ULEA UR21, UR8, UR21, 0x18 ;  /* 0x0000001508157291 */ /* 0x000fe4000f8ec0ff */
[----:B------:R-:W-:Y:S02]  /*42c0*/  UISETP.NE.U32.AND UP6, UPT, UR38, URZ, UPT ;  /* 0x000000ff2600728c */ /* 0x000fe4000bfc5070 */
[----:B------:R-:W-:Y:S02]  /*42d0*/  UIADD3 UR43, UPT, UPT, UR21, 0x98, URZ ;  /* 0x00000098152b7890 */ /* 0x000fe4000fffe0ff */
[----:B------:R-:W-:Y:S02]  /*42e0*/  UIADD3 UR33, UPT, UPT, UR21, 0x80, URZ ;  /* 0x0000008015217890 */ /* 0x000fe4000fffe0ff */
[----:B------:R-:W-:-:S02]  /*42f0*/  UIADD3 UR25, UPT, UPT, UR21, 0x88, URZ ;  /* 0x0000008815197890 */ /* 0x000fc4000fffe0ff */
[----:B------:R-:W-:Y:S02]  /*4300*/  UIADD3 UR17, UPT, UPT, UR21, 0x90, URZ ;  /* 0x0000009015117890 */ /* 0x000fe4000fffe0ff */
[----:B------:R-:W-:Y:S02]  /*4310*/  UISETP.NE.AND.EX UP5, UPT, UR5, URZ, UPT, UP0 ;  /* 0x000000ff0500728c */ /* 0x000fe4000bfa5300 */
[----:B------:R-:W-:Y:S01]  /*4320*/  UISETP.NE.AND UP0, UPT, UR42, 0x1, UPT ;  /* 0x000000012a00788c */ /* 0x000fe2000bf05270 */
[----:B------:R-:W-:Y:S01]  /*4330*/  UMOV UR52, UR53 ;  /* 0x0000003500347c82 */ /* 0x000fe20008000000 */
[----:B------:R-:W-:Y:S01]  /*4340*/  UMOV UR51, UR7 ;  /* 0x0000000700337c82 */ /* 0x000fe20008000000 */
[----:B------:R-:W-:Y:S02]  /*4350*/  USEL UR41, URZ, 0x1, UP4 ;  /* 0x00000001ff297887 */ /* 0x000fe4000a000000 */
[----:B------:R-:W-:Y:S02]  /*4360*/  UISETP.NE.AND UP0, UPT, UR15, 0x1, UPT ;  /* 0x000000010f00788c */ /* 0x000fe4000bf05270 */
[----:B------:R-:W-:-:S02]  /*4370*/  UPLOP3.LUT UP4, UPT, UPT, UPT, UPT, 0x40, 0x4 ;  /* 0x000000000004789c */ /* 0x000fc40003f8e870 */
[----:B------:R-:W-:Y:S01]  /*4380*/  UISETP.GE.AND UP2, UPT, UR42, 0x1, UPT ;  /* 0x000000012a00788c */ /* 0x000fe2000bf46270 */
[----:B------:R-:W3:Y:S01]  /*4390*/  LDCU.64 UR22, c[0x0][0xb28] ;  /* 0x00016500ff1677ac */ /* 0x000ee20008000a00 */
[----:B------:R-:W-:Y:S02]  /*43a0*/  UISETP.NE.AND.EX UP6, UPT, UR39, URZ, UPT, UP6 ;  /* 0x000000ff2700728c */ /* 0x000fe4000bfc5360 */
[----:B------:R-:W-:Y:S02]  /*43b0*/  UPRMT UR43, UR8, 0x654, UR43 ;  /* 0x00000654082b7896 */ /* 0x000fe4000800002b */
[----:B------:R-:W-:Y:S02]  /*43c0*/  UPRMT UR50, UR8, 0x654, UR33 ;  /* 0x0000065408327896 */ /* 0x000fe40008000021 */
[----:B------:R-:W-:Y:S02]  /*43d0*/  UPRMT UR49, UR8, 0x654, UR25 ;  /* 0x0000065408317896 */ /* 0x000fe40008000019 */
[----:B------:R-:W-:-:S02]  /*43e0*/  UPRMT UR48, UR8, 0x654, UR17 ;  /* 0x0000065408307896 */ /* 0x000fc40008000011 */
[----:B------:R-:W-:Y:S02]  /*43f0*/  USHF.R.U32.HI UR52, URZ, UR45, UR52 ;  /* 0x0000002dff347299 */ /* 0x000fe40008011634 */
[----:B--2---:R-:W-:Y:S02]  /*4400*/  USHF.R.U32.HI UR51, URZ, UR54, UR51 ;  /* 0x00000036ff337299 */ /* 0x004fe40008011633 */
[----:B------:R-:W-:Y:S02]  /*4410*/  UISETP.NE.AND UP0, UPT, UR46, 0x1, UPT ;  /* 0x000000012e00788c */ /* 0x000fe4000bf05270 */
[----:B-1----:R-:W-:-:S11]  /*4420*/  UISETP.NE.AND UP3, UPT, UR4, 0x1, UPT ;  /* 0x000000010400788c */ /* 0x002fd6000bf65270 */
.L_x_90:
[C---:B------:R-:W-:Y:S02]  /*4430*/  LEA R8, R10.reuse, UR21, 0x3 ;  /* 0x000000150a087c11 */ /* 0x040fe4000f8e18ff */
[----:B------:R-:W-:Y:S02]  /*4440*/  SHF.L.U32 R0, R9, 0x1f, RZ ;  /* 0x0000001f09007819 */ /* 0x000fe400000006ff */
[----:B------:R-:W-:Y:S02]  /*4450*/  LEA R4, R10, UR21, 0x4 ;  /* 0x000000150a047c11 */ /* 0x000fe4000f8e20ff */
[----:B-1----:R-:W1:Y:S02]  /*4460*/  SYNCS.PHASECHK.TRANS64.TRYWAIT P0, [R8+URZ+0xd0], R0 ;  /* 0x0000d000080075a7 */ /* 0x002e6400080011ff */
[----:B-1----:R-:W-:Y:S05]  /*4470*/  @!P0 BRA `(.L_x_80) ;  /* 0x0000004c00388947 */ /* 0x002fea0003800000 */
.L_x_178:
[----:B------:R-:W2:Y:S01]  /*4480*/  LDS.128 R4, [R4+0x160] ;  /* 0x0001600004047984 */ /* 0x000ea20000000c00 */
[----:B------:R-:W-:Y:S01]  /*4490*/  UISETP.GE.AND UP0, UPT, UR42, 0x1, UPT ;  /* 0x000000012a00788c */ /* 0x000fe2000bf06270 */
[----:B------:R-:W-:Y:S01]  /*44a0*/  @!PT LDS RZ, [RZ] ;  /* 0x00000000fffff984 */ /* 0x000fe20000000800 */
[----:B------:R-:W-:Y:S01]  /*44b0*/  @!PT LDS RZ, [RZ] ;  /* 0x00000000fffff984 */ /* 0x000fe20000000800 */
[----:B------:R-:W-:Y:S01]  /*44c0*/  @!PT LDS RZ, [RZ] ;  /* 0x00000000fffff984 */ /* 0x000fe20000000800 */
[----:B------:R-:W-:Y:S01]  /*44d0*/  @!PT LDS RZ, [RZ] ;  /* 0x00000000fffff984 */ /* 0x000fe20000000800 */
[----:B------:R4:W-:Y:S06]  /*44e0*/  MEMBAR.ALL.CTA ;  /* 0x0000000000007992 */ /* 0x0009ec0000008000 */
[----:B----4-:R-:W4:Y:S01]  /*44f0*/  FENCE.VIEW.ASYNC.S ;  /* 0x00000000000073c6 */ /* 0x010f220000000000 */
[----:B--2---:R-:W-:Y:S11]  /*4500*/  LOP3.LUT P0, RZ, R6, 0x1, RZ, 0xc0, !PT ;  /* 0x0000000106ff7812 */ /* 0x004ff6000780c0ff */
[----:B------:R-:W-:Y:S02]  /*4510*/  @!UPT UIADD3 URZ, UPT, UPT, URZ, URZ, URZ ;  /* 0x000000fffffff290 */ /* 0x000fe4000fffe0ff */
[----:B----4-:R-:W-:Y:S01]  /*4520*/  VOTEU.ANY UP2, P0 ;  /* 0x0000000000ff7886 */ /* 0x010fe20000040100 */
[----:B------:R-:W-:Y:S11]  /*4530*/  PLOP3.LUT P0, PT, PT, PT, UP2, 0x80, 0x8 ;  /* 0x000000000008781c */ /* 0x000ff60003f0f028 */
[----:B------:R-:W-:Y:S02]  /*4540*/  @!UPT UIADD3 URZ, UPT, UPT, URZ, URZ, URZ ;  /* 0x000000fffffff290 */ /* 0x000fe4000fffe0ff */
[----:B-1----:R-:W-:Y:S02]  /*4550*/  @P0 SHF.R.U32.HI R0, RZ, 0x10, R5 ;  /* 0x00000010ff000819 */ /* 0x002fe40000011605 */
[----:B------:R-:W-:Y:S02]  /*4560*/  @P0 MOV R2, R4 ;  /* 0x0000000400020202 */ /* 0x000fe40000000f00 */
[----:B------:R-:W-:Y:S01]  /*4570*/  @P0 R2UR UR4, R0 ;  /* 0x00000000000402ca */ /* 0x000fe200000e0000 */
[----:B------:R-:W-:Y:S01]  /*4580*/  VIADD R0, R8, 0xe0 ;  /* 0x000000e008007836 */ /* 0x000fe20000000000 */
[----:B------:R-:W-:Y:S02]  /*4590*/  @P0 LOP3.LUT R4, R5, 0xffff, RZ, 0xc0, !PT ;  /* 0x0000ffff05040812 */ /* 0x000fe400078ec0ff */
[----:B------:R-:W-:Y:S02]  /*45a0*/  @P0 R2UR UR6, R2 ;  /* 0x00000000020602ca */ /* 0x000fe400000e0000 */
[----:B------:R-:W-:Y:S02]  /*45b0*/  PRMT R0, RZ, 0x654, R0 ;  /* 0x00000654ff007816 */ /* 0x000fe40000000000 */
[----:B------:R-:W-:Y:S02]  /*45c0*/  @P0 R2UR UR5, R4 ;  /* 0x00000000040502ca */ /* 0x000fe400000e0000 */
[----:B------:R1:W-:Y:S03]  /*45d0*/  SYNCS.ARRIVE.TRANS64.RED.A1T0 RZ, [R0+URZ], RZ ;  /* 0x000000ff00ff79a7 */ /* 0x0003e600081004ff */
[----:B------:R-:W-:Y:S04]  /*45e0*/  @UP2 UMOV UR29, UR4 ;  /* 0x00000004001d2c82 */ /* 0x000fe80008000000 */
[----:B------:R-:W-:Y:S04]  /*45f0*/  @UP2 UMOV UR14, UR6 ;  /* 0x00000006000e2c82 */ /* 0x000fe80008000000 */
[----:B------:R-:W-:Y:S01]  /*4600*/  @UP2 UMOV UR13, UR5 ;  /* 0x00000005000d2c82 */ /* 0x000fe20008000000 */
[----:B------:R-:W-:Y:S05]  /*4610*/  BRA.U !UP0, `(.L_x_81) ;  /* 0x0000000108c07547 */ /* 0x000fea000b800000 */
[----:B------:R-:W-:Y:S02]  /*4620*/  UIMAD.WIDE.U32 UR18, UR13, UR47, URZ ;  /* 0x0000002f0d1272a5 */ /* 0x000fe4000f8e00ff */
[----:B------:R-:W-:Y:S02]  /*4630*/  UP2UR UR16, UPR, URZ, 0x4 ;  /* 0x00000004ff107883 */ /* 0x000fe40008000000 */
[----:B------:R-:W-:Y:S02]  /*4640*/  UISETP.NE.AND UP2, UPT, UR46, 0x1, UPT ;  /* 0x000000012e00788c */ /* 0x000fe4000bf45270 */
[----:B------:R-:W-:Y:S02]  /*4650*/  UIMAD.WIDE.U32 UR26, UR14, UR44, URZ ;  /* 0x0000002c0e1a72a5 */ /* 0x000fe4000f8e00ff */
[----:B------:R-:W-:Y:S02]  /*4660*/  USEL UR4, UR37, UR51, !UP2 ;  /* 0x0000003325047287 */ /* 0x000fe4000d000000 */
[----:B------:R-:W-:Y:S02]  /*4670*/  UISETP.NE.AND UP0, UPT, UR15, 0x1, UPT ;  /* 0x000000010f00788c */ /* 0x000fe4000bf05270 */
[----:B------:R-:W-:Y:S02]  /*4680*/  UP2UR UR20, UPR, URZ, 0x2 ;  /* 0x00000002ff147883 */ /* 0x000fe40008000000 */
[----:B------:R-:W-:Y:S02]  /*4690*/  UISETP.NE.AND UP1, UPT, UR42, 0x1, UPT ;  /* 0x000000012a00788c */ /* 0x000fe4000bf25270 */
[----:B---3--:R-:W-:Y:S02]  /*46a0*/  UIMAD.WIDE.U32 UR8, UR4, UR22, URZ ;  /* 0x00000016040872a5 */ /* 0x008fe4000f8e00ff */
[----:B------:R-:W-:Y:S01]  /*46b0*/  USEL UR7, UR40, UR52, !UP0 ;  /* 0x0000003428077287 */ /* 0x000fe2000c000000 */
[----:B------:R-:W-:Y:S02]  /*46c0*/  UMOV UR5, UR19 ;  /* 0x0000001300057c82 */ /* 0x000fe40008000000 */
[----:B------:R-:W-:Y:S02]  /*46d0*/  USHF.R.U32.HI UR6, URZ, UR54, UR5 ;  /* 0x00000036ff067299 */ /* 0x000fe40008011605 */
[----:B------:R-:W-:Y:S02]  /*46e0*/  UIMAD.WIDE.U32 UR10, UR7, UR22, URZ ;  /* 0x00000016070a72a5 */ /* 0x000fe4000f8e00ff */
[----:B------:R-:W-:Y:S02]  /*46f0*/  USEL UR6, UR13, UR6, !UP2 ;  /* 0x000000060d067287 */ /* 0x000fe4000d000000 */
[----:B------:R-:W-:Y:S01]  /*4700*/  UISETP.NE.AND UP2, UPT, UR16, URZ, UPT ;  /* 0x000000ff1000728c */ /* 0x000fe2000bf45270 */
[----:B------:R-:W-:Y:S02]  /*4710*/  UMOV UR5, UR27 ;  /* 0x0000001b00057c82 */ /* 0x000fe40008000000 */
[----:B------:R-:W-:Y:S03]  /*4720*/  USHF.R.U32.HI UR12, URZ, UR45, UR5 ;  /* 0x0000002dff0c7299 */ /* 0x000fe60008011605 */
[----:B------:R-:W-:Y:S02]  /*4730*/  UMOV UR5, UR9 ;  /* 0x0000000900057c82 */ /* 0x000fe40008000000 */
[----:B------:R-:W-:Y:S03]  /*4740*/  @UP1 USHF.R.U32.HI UR4, URZ, UR23, UR5 ;  /* 0x00000017ff041299 */ /* 0x000fe60008011605 */
[----:B------:R-:W-:Y:S01]  /*4750*/  UMOV UR5, UR11 ;  /* 0x0000000b00057c82 */ /* 0x000fe20008000000 */
[----:B------:R-:W-:Y:S02]  /*4760*/  UIMAD UR4, UR42, UR4, URZ ;  /* 0x000000042a0472a4 */ /* 0x000fe4000f8e02ff */
[----:B------:R-:W-:Y:S02]  /*4770*/  @UP1 USHF.R.U32.HI UR7, URZ, UR23, UR5 ;  /* 0x00000017ff071299 */ /* 0x000fe40008011605 */
[----:B------:R-:W-:Y:S02]  /*4780*/  USEL UR5, UR14, UR12, !UP0 ;  /* 0x0000000c0e057287 */ /* 0x000fe4000c000000 */
[----:B------:R-:W-:Y:S02]  /*4790*/  UIMAD.WIDE.U32 UR10, UR6, UR22, URZ ;  /* 0x00000016060a72a5 */ /* 0x000fe4000f8e00ff */
[----:B------:R-:W-:Y:S02]  /*47a0*/  UIMAD UR8, UR42, UR7, URZ ;  /* 0x000000072a0872a4 */ /* 0x000fe4000f8e02ff */
[----:B------:R-:W-:Y:S03]  /*47b0*/  UISETP.GE.AND UP0, UPT, UR6, UR4, UPT ;  /* 0x000000040600728c */ /* 0x000fe6000bf06270 */
[----:B------:R-:W-:Y:S01]  /*47c0*/  UMOV UR4, UR11 ;  /* 0x0000000b00047c82 */ /* 0x000fe20008000000 */
[----:B------:R-:W-:Y:S02]  /*47d0*/  UISETP.GE.OR UP0, UPT, UR5, UR8, UP0 ;  /* 0x000000080500728c */ /* 0x000fe40008706670 */
[----:B------:R-:W-:Y:S02]  /*47e0*/  USHF.R.U32.HI UR4, URZ, UR23, UR4 ;  /* 0x00000017ff047299 */ /* 0x000fe40008011604 */
[----:B------:R-:W-:Y:S02]  /*47f0*/  UIMAD.WIDE.U32 UR8, UR5, UR22, URZ ;  /* 0x00000016050872a5 */ /* 0x000fe4000f8e00ff */
[----:B------:R-:W-:Y:S04]  /*4800*/  USEL UR10, UR6, UR4, !UP1 ;  /* 0x00000004060a7287 */ /* 0x000fe8000c800000 */
[----:B------:R-:W-:Y:S01]  /*4810*/  UIADD3 UR11, UPT, UPT, -UR10, URZ, URZ ;  /* 0x000000ff0a0b7290 */ /* 0x000fe2000fffe1ff */
[----:B------:R-:W-:Y:S02]  /*4820*/  @!UP0 UMOV UR4, UR9 ;  /* 0x0000000900048c82 */ /* 0x000fe40008000000 */
[----:B------:R-:W-:Y:S02]  /*4830*/  @!UP0 USHF.R.U32.HI UR4, URZ, UR23, UR4 ;  /* 0x00000017ff048299 */ /* 0x000fe40008011604 */
[----:B------:R-:W-:Y:S02]  /*4840*/  UIMAD UR8, UR42, UR11, UR6 ;  /* 0x0000000b2a0872a4 */ /* 0x000fe4000f8e0206 */
[----:B------:R-:W-:Y:S02]  /*4850*/  @!UP0 USEL UR4, UR5, UR4, !UP1 ;  /* 0x0000000405048287 */ /* 0x000fe4000c800000 */
[----:B------:R-:W-:Y:S02]  /*4860*/  UISETP.NE.AND UP1, UPT, UR20, URZ, UPT ;  /* 0x000000ff1400728c */ /* 0x000fe4000bf25270 */
[----:B------:R-:W-:Y:S02]  /*4870*/  @!UP0 UIMAD UR8, UR7, UR8, UR4 ;  /* 0x00000008070882a4 */ /* 0x000fe4000f8e0204 */
[----:B------:R-:W-:Y:S02]  /*4880*/  @!UP0 UIADD3 UR9, UPT, UPT, UR10, -UR4, URZ ;  /* 0x800000040a098290 */ /* 0x000fe4000fffe0ff */
[----:B------:R-:W-:Y:S02]  /*4890*/  UIADD3 UR4, UPT, UPT, -UR5, URZ, URZ ;  /* 0x000000ff05047290 */ /* 0x000fe4000fffe1ff */
[----:B------:R-:W-:Y:S02]  /*48a0*/  UIADD3 UR7, UPT, UPT, -UR6, URZ, URZ ;  /* 0x000000ff06077290 */ /* 0x000fe4000fffe1ff */
[----:B------:R-:W-:Y:S02]  /*48b0*/  @!UP0 UIMAD UR6, UR9, UR42, UR5 ;  /* 0x0000002a090682a4 */ /* 0x000fe4000f8e0205 */
[----:B------:R-:W-:Y:S02]  /*48c0*/  UIMAD UR14, UR15, UR4, UR14 ;  /* 0x000000040f0e72a4 */ /* 0x000fe4000f8e020e */
[----:B------:R-:W-:Y:S01]  /*48d0*/  UIMAD UR13, UR46, UR7, UR13 ;  /* 0x000000072e0d72a4 */ /* 0x000fe2000f8e020d */
[----:B------:R-:W-:Y:S02]  /*48e0*/  @!UP0 UMOV UR5, UR8 ;  /* 0x0000000800058c82 */ /* 0x000fe40008000000 */
[----:B------:R-:W-:Y:S02]  /*48f0*/  UIMAD UR14, UR5, UR15, UR14 ;  /* 0x0000000f050e72a4 */ /* 0x000fe4000f8e020e */
[----:B------:R-:W-:Y:S11]  /*4900*/  UIMAD UR13, UR6, UR46, UR13 ;  /* 0x0000002e060d72a4 */ /* 0x000ff6000f8e020d */
[----:B------:R-:W-:Y:S01]  /*4910*/  @!UPT UIADD3 URZ, UPT, UPT, URZ, URZ, URZ ;  /* 0x000000fffffff290 */ /* 0x000fe2000fffe0ff */
.L_x_81:
[----:B------:R-:W2:Y:S01]  /*4920*/  @!UP3 LDCU.128 UR8, c[0x0][0xb10] ;  /* 0x00016200ff08b7ac */ /* 0x000ea20008000c00 */
[----:B------:R-:W-:Y:S02]  /*4930*/  ISETP.NE.U32.AND P0, PT, RZ, UR38, PT ;  /* 0x00000026ff007c0c */ /* 0x000fe4000bf05070 */
[----:B------:R-:W-:Y:S02]  /*4940*/  SHF.L.U32 R4, R11, 0x1f, RZ ;  /* 0x0000001f0b047819 */ /* 0x000fe400000006ff */
[----:B------:R-:W-:Y:S01]  /*4950*/  ISETP.NE.AND.EX P0, PT, RZ, UR39, PT, P0 ;  /* 0x00000027ff007c0c */ /* 0x000fe2000bf05300 */
[----:B------:R-:W4:Y:S01]  /*4960*/  @!UP3 LDCU UR5, c[0x0][0xb0c] ;  /* 0x00016180ff05b7ac */ /* 0x000f220008000800 */
[----:B------:R-:W-:Y:S02]  /*4970*/  USHF.L.U32 UR35, UR30, 0x6, URZ ;  /* 0x000000061e237899 */ /* 0x000fe400080006ff */
[----:B------:R-:W-:Y:S02]  /*4980*/  USHF.L.U32 UR34, UR31, 0x7, URZ ;  /* 0x000000071f227899 */ /* 0x000fe400080006ff */
[----:B--2---:R-:W-:Y:S07]  /*4990*/  UIMAD.WIDE.U32 UR6, UR14, UR8, URZ ;  /* 0x000000080e0672a5 */ /* 0x004fee000f8e00ff */
[----:B------:R-:W-:Y:S01]  /*49a0*/  @!UP3 UMOV UR4, UR7 ;  /* 0x000000070004bc82 */ /* 0x000fe20008000000 */
[----:B----4-:R-:W-:Y:S02]  /*49b0*/  @!UP3 UISETP.NE.AND UP0, UPT, UR5, 0x1, UPT ;  /* 0x000000010500b88c */ /* 0x010fe4000bf05270 */
[----:B------:R-:W-:Y:S02]  /*49c0*/  @!UP3 USHF.R.U32.HI UR4, URZ, UR9, UR4 ;  /* 0x00000009ff04b299 */ /* 0x000fe40008011604 */
[----:B------:R-:W-:Y:S02]  /*49d0*/  UIMAD.WIDE.U32 UR6, UR13, UR11, URZ ;  /* 0x0000000b0d0672a5 */ /* 0x000fe4000f8e00ff */
[----:B------:R-:W-:Y:S02]  /*49e0*/  @!UP3 USEL UR8, UR14, UR4, !UP0 ;  /* 0x000000040e08b287 */ /* 0x000fe4000c000000 */
[----:B------:R-:W-:Y:S03]  /*49f0*/  @!UP3 UISETP.NE.AND UP0, UPT, UR10, 0x1, UPT ;  /* 0x000000010a00b88c */ /* 0x000fe6000bf05270 */
[----:B------:R-:W-:Y:S02]  /*4a00*/  @!UP3 UMOV UR6, UR7 ;  /* 0x000000070006bc82 */ /* 0x000fe40008000000 */
[----:B------:R-:W2:Y:S02]  /*4a10*/  @!UP3 LDCU UR4, c[0x0][0xb20] ;  /* 0x00016400ff04b7ac */ /* 0x000ea40008000800 */
[----:B--2---:R-:W-:Y:S04]  /*4a20*/  @!UP3 USHF.R.U32.HI UR6, URZ, UR4, UR6 ;  /* 0x00000004ff06b299 */ /* 0x004fe80008011606 */
[----:B------:R-:W-:Y:S04]  /*4a30*/  @!UP3 USEL UR6, UR13, UR6, !UP0 ;  /* 0x000000060d06b287 */ /* 0x000fe8000c000000 */
[----:B------:R-:W-:Y:S02]  /*4a40*/  @!UP3 UIADD3 UR4, UPT, UPT, -UR8, UR6, URZ ;  /* 0x000000060804b290 */ /* 0x000fe4000fffe1ff */
[----:B------:R-:W-:Y:S02]  /*4a50*/  @!UP3 UIADD3 UR6, UPT, UPT, UR8, -UR6, URZ ;  /* 0x800000060806b290 */ /* 0x000fe4000fffe0ff */
[----:B------:R-:W-:Y:S02]  /*4a60*/  @!UP3 UIMAD UR14, UR4, UR5, UR14 ;  /* 0x00000005040eb2a4 */ /* 0x000fe4000f8e020e */
[----:B------:R-:W-:Y:S01]  /*4a70*/  @!UP3 UIMAD UR13, UR6, UR10, UR13 ;  /* 0x0000000a060db2a4 */ /* 0x000fe2000f8e020d */
[----:B------:R-:W-:Y:S11]  /*4a80*/  BRA.U UP4, `(.L_x_82) ;  /* 0x0000000104107547 */ /* 0x000ff6000b800000 */
[----:B------:R-:W-:Y:S04]  /*4a90*/  MOV R2, UR41 ;  /* 0x0000002900027c02 */ /* 0x000fe80008000f00 */
[----:B------:R-:W-:Y:S04]  /*4aa0*/  SHF.L.U32 R2, R2, 0x1f, RZ ;  /* 0x0000001f02027819 */ /* 0x000fe800000006ff */
[----:B------:R-:W2:Y:S02]  /*4ab0*/  SYNCS.PHASECHK.TRANS64.TRYWAIT P1, [UR21+0xc8], R2 ;  /* 0x0000c802ff0075a7 */ /* 0x000ea40008021115 */
[----:B--2---:R-:W-:Y:S05]  /*4ac0*/  @!P1 BRA `(.L_x_83) ;  /* 0x0000004400b89947 */ /* 0x004fea0003800000 */
.L_x_82:
[----:B------:R-:W-:Y:S05]  /*4ad0*/  BRA.U !UP6, `(.L_x_84) ;  /* 0x000000010e387547 */ /* 0x000fea000b800000 */
[----:B------:R-:W-:Y:S01]  /*4ae0*/  UPLOP3.LUT UP1, UPT, UPT, UPT, UP5, 0x80, 0x8 ;  /* 0x000000000008789c */ /* 0x000fe20003f2f050 */
[----:B-1----:R-:W-:Y:S01]  /*4af0*/  HFMA2 R0, -RZ, RZ, 0, 5.9604644775390625e-08 ;  /* 0x00000001ff007431 */ /* 0x002fe200000001ff */
[----:B------:R-:W1:Y:S01]  /*4b00*/  LDCU.64 UR8, c[0x0][0x358] ;  /* 0x00006b00ff0877ac */ /* 0x000e620008000a00 */
[----:B------:R-:W-:Y:S03]  /*4b10*/  IMAD.MOV.U32 R45, RZ, RZ, 0x1 ;  /* 0x00000001ff2d7424 */ /* 0x000fe600078e00ff */
[----:B------:R-:W-:Y:S05]  /*4b20*/  PLOP3.LUT P1, PT, PT, PT, UP1, 0x80, 0x8 ;  /* 0x000000000008781c */ /* 0x000fea0003f2f018 */
[----:B------:R-:W2:Y:S01]  /*4b30*/  @UP1 LDCU.64 UR4, c[0x0][0x888] ;  /* 0x00011100ff0417ac */ /* 0x000ea20008000a00 */
[----:B------:R-:W-:Y:S07]  /*4b40*/  @UP1 UIMAD UR6, UR36, UR38, URZ ;  /* 0x00000026240612a4 */ /* 0x000fee000f8e02ff */
[----:B------:R-:W-:Y:S01]  /*4b50*/  @!P1 PRMT R45, R0, 0x7610, R45 ;  /* 0x00007610002d9816 */ /* 0x000fe2000000002d */
[----:B--2---:R-:W-:Y:S06]  /*4b60*/  @UP1 UIMAD.WIDE UR4, UR6, 0x4, UR4 ;  /* 0x00000004060418a5 */ /* 0x004fec000f8e0204 */
[----:B------:R-:W-:Y:S01]  /*4b70*/  IMAD.U32 R6, RZ, RZ, UR4 ;  /* 0x00000004ff067e24 */ /* 0x000fe2000f8e00ff */
[----:B------:R-:W-:Y:S04]  /*4b80*/  MOV R7, UR5 ;  /* 0x0000000500077c02 */ /* 0x000fe80008000f00 */
[----:B------:R-:W2:Y:S01]  /*4b90*/  @!UP1 LDCU UR4, c[0x0][0x880] ;  /* 0x00011000ff0497ac */ /* 0x000ea20008000800 */
[----:B-1---5:R4:W5:Y:S02]  /*4ba0*/  @P1 LDG.E R27, desc[UR8][R6.64] ;  /* 0x00000008061b1981 */ /* 0x022964000c1e1900 */
[----:B--2-4-:R-:W-:Y:S07]  /*4bb0*/  @!P1 IMAD.U32 R27, RZ, RZ, UR4 ;  /* 0x00000004ff1b9e24 */ /* 0x014fee000f8e00ff */
.L_x_84:
[----:B-----5:R-:W-:Y:S01]  /*4bc0*/  @!P0 FSETP.EQ.AND P2, PT, R27, RZ, PT ;  /* 0x000000ff1b00820b */ /* 0x020fe20003f42000 */
[----:B------:R-:W-:Y:S01]  /*4bd0*/  @!UPT UIADD3 URZ, UPT, UPT, URZ, URZ, URZ ;  /* 0x000000fffffff290 */ /* 0x000fe2000fffe0ff */
[----:B------:R-:W-:Y:S11]  /*4be0*/  @!P0 BRA `(.L_x_85) ;  /* 0x0000000000148947 */ /* 0x000ff60003800000 */
[----:B------:R-:W-:Y:S02]  /*4bf0*/  LOP3.LUT P0, RZ, R45, 0xff, RZ, 0xc0, !PT ;  /* 0x000000ff2dff7812 */ /* 0x000fe4000780c0ff */
[----:B------:R-:W-:Y:S04]  /*4c00*/  PLOP3.LUT P2, PT, PT, PT, UP1, 0x80, 0x8 ;  /* 0x000000000008781c */ /* 0x000fe80003f4f018 */
[----:B------:R-:W-:Y:S07]  /*4c10*/  PLOP3.LUT P2, PT, P2, PT, PT, 0x8, 0x80 ;  /* 0x000000000080781c */ /* 0x000fee000174e170 */
[----:B------:R-:W-:Y:S11]  /*4c20*/  @P0 FSETP.EQ.AND P2, PT, R27, RZ, PT ;  /* 0x000000ff1b00020b */ /* 0x000ff60003f42000 */
[----:B------:R-:W-:Y:S02]  /*4c30*/  @!UPT UIADD3 URZ, UPT, UPT, URZ, URZ, URZ ;  /* 0x000000fffffff290 */ /* 0x000fe4000fffe0ff */
.L_x_85:
[----:B------:R-:W2:Y:S01]  /*4c40*/  SYNCS.PHASECHK.TRANS64.TRYWAIT P0, [UR21+0xa0], R4 ;  /* 0x0000a004ff0075a7 */ /* 0x000ea20008001115 */
[----:B------:R-:W-:Y:S04]  /*4c50*/  ELECT P1, URZ, PT ;  /* 0x0000000000ff782f */ /* 0x000fe80003820000 */
[----:B------:R-:W-:Y:S01]  /*4c60*/  PLOP3.LUT P1, PT, P2, P1, PT, 0xf2, 0x2f ;  /* 0x00000000002f781c */ /* 0x000fe20001723e72 */
[----:B------:R-:W-:Y:S01]  /*4c70*/  @!UPT UIADD3 URZ, UPT, UPT, URZ, URZ, URZ ;  /* 0x000000fffffff290 */ /* 0x000fe2000fffe0ff */
[----:B--2---:R-:W-:Y:S11]  /*4c80*/  @!P0 BRA `(.L_x_86) ;  /* 0x0000004400608947 */ /* 0x004ff60003800000 */
.L_x_181:
[----:B-1----:R-:W-:Y:S01]  /*4c90*/  @!P1 IADD3 R2, P0, PT, R12, 0x580, RZ ;  /* 0x000005800c029810 */ /* 0x002fe20007f1e0ff */
[----:B------:R-:W-:Y:S01]  /*4ca0*/  VOTEU.ALL UP0, P1 ;  /* 0x0000000000ff7886 */ /* 0x000fe20000800000 */
[----:B------:R-:W-:Y:S01]  /*4cb0*/  UMOV UR6, 0x0 ;  /* 0x0000000000067882 */ /* 0x000fe20000000000 */
[----:B------:R-:W-:Y:S01]  /*4cc0*/  UMOV UR7, 0x10000000 ;  /* 0x1000000000077882 */ /* 0x000fe20000000000 */
[----:B------:R-:W-:Y:S01]  /*4cd0*/  @!P1 R2UR UR5, R2 ;  /* 0x00000000020592ca */ /* 0x000fe200000e0000 */
[----:B------:R-:W-:Y:S01]  /*4ce0*/  @!P1 IMAD.X R0, RZ, RZ, R13, P0 ;  /* 0x000000ffff009224 */ /* 0x000fe200000e060d */
[----:B------:R-:W-:Y:S01]  /*4cf0*/  @!UP0 UIADD3 UR32, UPT, UPT, UR21, 0x200, URZ ;  /* 0x0000020015208890 */ /* 0x000fe2000fffe0ff */
[----:B------:R-:W-:Y:S03]  /*4d00*/  VOTEU.ALL UP0, P1 ;  /* 0x0000000000ff7886 */ /* 0x000fe60000800000 */
[----:B------:R-:W-:Y:S01]  /*4d10*/  @!P1 R2UR UR4, R0 ;  /* 0x00000000000492ca */ /* 0x000fe200000e0000 */
[----:B------:R-:W-:Y:S06]  /*4d20*/  @!P1 IMAD.MOV.U32 R0, RZ, RZ, 0x1000 ;  /* 0x00001000ff009424 */ /* 0x000fec00078e00ff */
[----:B------:R-:W-:Y:S06]  /*4d30*/  IMAD.U32 R6, RZ, RZ, UR5 ;  /* 0x00000005ff067e24 */ /* 0x000fec000f8e00ff */
[----:B------:R-:W-:Y:S01]  /*4d40*/  IMAD.U32 R7, RZ, RZ, UR4 ;  /* 0x00000004ff077e24 */ /* 0x000fe2000f8e00ff */
[----:B------:R-:W-:Y:S04]  /*4d50*/  @!P1 R2UR UR4, R6 ;  /* 0x00000000060492ca */ /* 0x000fe800000e0000 */
[----:B------:R-:W-:Y:S11]  /*4d60*/  @!P1 R2UR UR5, R7 ;  /* 0x00000000070592ca */ /* 0x000ff600000e0000 */
[----:B------:R-:W-:Y:S02]  /*4d70*/  @!UPT UIADD3 URZ, UPT, UPT, URZ, URZ, URZ ;  /* 0x000000fffffff290 */ /* 0x000fe4000fffe0ff */
[----:B------:R1:W-:Y:S01]  /*4d80*/  @!UP0 UTMALDG.3D [UR32], [UR4], desc[UR6] ;  /* 0x00000620040085b4 */ /* 0x0003e20008011000 */
[----:B------:R1:W-:Y:S01]  /*4d90*/  @!P1 SYNCS.ARRIVE.TRANS64.RED.A0TR RZ, [UR21+0x80], R0 ;  /* 0x00008000ffff99a7 */ /* 0x0003e20008300415 */
[----:B------:R-:W-:Y:S01]  /*4da0*/  SYNCS.ARRIVE.TRANS64.RED.A1T0 RZ, [UR50], RZ ;  /* 0x000000ffffff79a7 */ /* 0x000fe20008100432 */
[----:B------:R-:W2:Y:S02]  /*4db0*/  SYNCS.PHASECHK.TRANS64.TRYWAIT P0, [UR21+0xa8], R4 ;  /* 0x0000a804ff0075a7 */ /* 0x000ea40008001115 */
[----:B-12---:R-:W-:Y:S05]  /*4dc0*/  @!P0 BRA `(.L_x_87) ;  /* 0x0000004400288947 */ /* 0x006fea0003800000 */
.L_x_183:
[----:B------:R-:W-:Y:S01]  /*4dd0*/  @!P1 IADD3 R2, P0, PT, R12, 0x580, RZ ;  /* 0x000005800c029810 */ /* 0x000fe20007f1e0ff */
[----:B------:R-:W-:Y:S01]  /*4de0*/  VOTEU.ALL UP0, P1 ;  /* 0x0000000000ff7886 */ /* 0x000fe20000800000 */
[----:B------:R-:W-:Y:S01]  /*4df0*/  UMOV UR6, 0x0 ;  /* 0x0000000000067882 */ /* 0x000fe20000000000 */
[----:B------:R-:W-:Y:S01]  /*4e00*/  UMOV UR7, 0x10000000 ;  /* 0x1000000000077882 */ /* 0x000fe20000000000 */
[----:B------:R-:W-:Y:S01]  /*4e10*/  @!P1 R2UR UR5, R2 ;  /* 0x00000000020592ca */ /* 0x000fe200000e0000 */
[----:B-1----:R-:W-:Y:S01]  /*4e20*/  @!P1 IMAD.X R0, RZ, RZ, R13, P0 ;  /* 0x000000ffff009224 */ /* 0x002fe200000e060d */
[----:B------:R-:W-:Y:S02]  /*4e30*/  @!UP0 UIADD3 UR26, UPT, UPT, UR34, 0x20, URZ ;  /* 0x00000020221a8890 */ /* 0x000fe4000fffe0ff */
[----:B------:R-:W-:Y:S02]  /*4e40*/  @!UP0 UIADD3 UR24, UPT, UPT, UR21, 0x1200, URZ ;  /* 0x0000120015188890 */ /* 0x000fe4000fffe0ff */
[----:B------:R-:W-:Y:S01]  /*4e50*/  @!P1 R2UR UR4, R0 ;  /* 0x00000000000492ca */ /* 0x000fe200000e0000 */
[----:B------:R-:W-:Y:S01]  /*4e60*/  VOTEU.ALL UP0, P1 ;  /* 0x0000000000ff7886 */ /* 0x000fe20000800000 */
[----:B------:R-:W-:Y:S01]  /*4e70*/  @!P1 IMAD.MOV.U32 R0, RZ, RZ, 0x1000 ;  /* 0x00001000ff009424 */ /* 0x000fe200078e00ff */
[----:B------:R-:W-:Y:S01]  /*4e80*/  UMOV UR27, UR35 ;  /* 0x00000023001b7c82 */ /* 0x000fe20008000000 */
[----:B------:R-:W-:Y:S03]  /*4e90*/  UMOV UR28, UR36 ;  /* 0x00000024001c7c82 */ /* 0x000fe60008000000 */
        /* <DEDUP_REMOVED lines=10> */
.L_x_185:
[----:B------:R-:W-:Y:S01]  /*4f40*/  @!P1 IADD3 R2, P0, PT, R12, 0x580, RZ ;  /* 0x000005800c029810 */ /* 0x000fe20007f1e0ff */
[----:B------:R-:W-:Y:S01]  /*4f50*/  VOTEU.ALL UP0, P1 ;  /* 0x0000000000ff7886 */ /* 0x000fe20000800000 */
[----:B------:R-:W-:Y:S01]  /*4f60*/  UMOV UR6, 0x0 ;  /* 0x0000000000067882 */ /* 0x000fe20000000000 */
[----:B------:R-:W-:Y:S01]  /*4f70*/  UMOV UR7, 0x10000000 ;  /* 0x1000000000077882 */ /* 0x000fe20000000000 */
[----:B------:R-:W-:Y:S01]  /*4f80*/  @!P1 R2UR UR5, R2 ;  /* 0x00000000020592ca */ /* 0x000fe200000e0000 */
[----:B-1----:R-:W-:Y:S01]  /*4f90*/  @!P1 IMAD.X R0, RZ, RZ, R13, P0 ;  /* 0x000000ffff009224 */ /* 0x002fe200000e060d */
[----:B------:R-:W-:Y:S01]  /*4fa0*/  @!UP0 UIADD3 UR18, UPT, UPT, UR34, 0x40, URZ ;  /* 0x0000004022128890 */ /* 0x000fe2000fffe0ff */
[----:B------:R-:W-:Y:S01]  /*4fb0*/  VIADD R10, R10, 0x1 ;  /* 0x000000010a0a7836 */ /* 0x000fe20000000000 */
        /* <DEDUP_REMOVED lines=16> */
.L_x_187:
[----:B------:R-:W-:Y:S01]  /*50c0*/  @!P1 IADD3 R2, P0, PT, R12, 0x580, RZ ;  /* 0x000005800c029810 */ /* 0x000fe20007f1e0ff */
[----:B------:R-:W-:Y:S01]  /*50d0*/  VOTEU.ALL UP0, P1 ;  /* 0x0000000000ff7886 */ /* 0x000fe20000800000 */
[----:B------:R-:W-:Y:S01]  /*50e0*/  UMOV UR6, 0x0 ;  /* 0x0000000000067882 */ /* 0x000fe20000000000 */
[----:B------:R-:W-:Y:S01]  /*50f0*/  UMOV UR7, 0x10000000 ;  /* 0x1000000000077882 */ /* 0x000fe20000000000 */
[----:B------:R-:W-:Y:S01]  /*5100*/  @!P1 R2UR UR5, R2 ;  /* 0x00000000020592ca */ /* 0x000fe200000e0000 */
[----:B-1----:R-:W-:Y:S01]  /*5110*/  @!P1 IMAD.X R0, RZ, RZ, R13, P0 ;  /* 0x000000ffff009224 */ /* 0x002fe200000e060d */
[----:B------:R-:W-:Y:S01]  /*5120*/  @!UP0 UIADD3 UR10, UPT, UPT, UR34, 0x60, URZ ;  /* 0x00000060220a8890 */ /* 0x000fe2000fffe0ff */
[----:B------:R-:W-:Y:S01]  /*5130*/  R2UR UR18, R47 ;  /* 0x000000002f1272ca */ /* 0x000fe200000e0000 */
[----:B------:R-:W-:Y:S01]  /*5140*/  @!UP0 UIADD3 UR8, UPT, UPT, UR21, 0x3200, URZ ;  /* 0x0000320015088890 */ /* 0x000fe2000fffe0ff */
[----:B------:R-:W-:Y:S01]  /*5150*/  R2UR UR16, R48 ;  /* 0x00000000301072ca */ /* 0x000fe200000e0000 */
[----:B------:R-:W-:Y:S01]  /*5160*/  @!UP0 UIADD3 UR9, UPT, UPT, UR21, 0x98, URZ ;  /* 0x0000009815098890 */ /* 0x000fe2000fffe0ff */
[----:B------:R-:W-:Y:S01]  /*5170*/  @!P1 R2UR UR4, R0 ;  /* 0x00000000000492ca */ /* 0x000fe200000e0000 */
[----:B------:R-:W-:Y:S01]  /*5180*/  VOTEU.ALL UP0, P1 ;  /* 0x0000000000ff7886 */ /* 0x000fe20000800000 */
[----:B------:R-:W-:Y:S01]  /*5190*/  UMOV UR11, UR35 ;  /* 0x00000023000b7c82 */ /* 0x000fe20008000000 */
[----:B------:R-:W-:Y:S01]  /*51a0*/  UMOV UR12, UR36 ;  /* 0x00000024000c7c82 */ /* 0x000fe20008000000 */
[C---:B------:R-:W-:Y:S01]  /*51b0*/  ISETP.NE.AND P0, PT, R10.reuse, 0x2, PT ;  /* 0x000000020a00780c */ /* 0x040fe20003f05270 */
[----:B------:R-:W-:Y:S01]  /*51c0*/  UMOV UR36, UR29 ;  /* 0x0000001d00247c82 */ /* 0x000fe20008000000 */
[----:B------:R-:W-:Y:S01]  /*51d0*/  IMAD.U32 R4, RZ, RZ, UR5 ;  /* 0x00000005ff047e24 */ /* 0x000fe2000f8e00ff */
[----:B------:R-:W-:Y:S01]  /*51e0*/  LOP3.LUT R11, R11, 0x1, RZ, 0x3c, !PT ;  /* 0x000000010b0b7812 */ /* 0x000fe200078e3cff */
[----:B------:R-:W-:Y:S01]  /*51f0*/  UPLOP3.LUT UP4, UPT, UPT, UPT, UPT, 0x80, 0x8 ;  /* 0x000000000008789c */ /* 0x000fe20003f8f070 */
[----:B------:R-:W-:Y:S01]  /*5200*/  SEL R0, RZ, 0x1, P0 ;  /* 0x00000001ff007807 */ /* 0x000fe20000000000 */
[----:B------:R-:W-:Y:S01]  /*5210*/  UIADD3 UR31, UPT, UPT, UR13, UR18, URZ ;  /* 0x000000120d1f7290 */ /* 0x000fe2000fffe0ff */
[----:B------:R-:W-:Y:S01]  /*5220*/  SEL R10, R10, RZ, P0 ;  /* 0x000000ff0a0a7207 */ /* 0x000fe20000000000 */
[----:B------:R-:W-:Y:S01]  /*5230*/  UIADD3 UR30, UPT, UPT, UR14, UR16, URZ ;  /* 0x000000100e1e7290 */ /* 0x000fe2000fffe0ff */
[----:B------:R-:W-:Y:S01]  /*5240*/  IMAD.U32 R5, RZ, RZ, UR4 ;  /* 0x00000004ff057e24 */ /* 0x000fe2000f8e00ff */
[----:B------:R-:W-:Y:S02]  /*5250*/  @!P1 R2UR UR4, R4 ;  /* 0x00000000040492ca */ /* 0x000fe400000e0000 */
[----:B------:R-:W-:Y:S02]  /*5260*/  LOP3.LUT R9, R9, R0, RZ, 0x3c, !PT ;  /* 0x0000000009097212 */ /* 0x000fe400078e3cff */
[----:B------:R-:W-:Y:S11]  /*5270*/  @!P1 R2UR UR5, R5 ;  /* 0x00000000050592ca */ /* 0x000ff600000e0000 */
[----:B------:R-:W-:Y:S02]  /*5280*/  @!UPT UIADD3 URZ, UPT, UPT, URZ, URZ, URZ ;  /* 0x000000fffffff290 */ /* 0x000fe4000fffe0ff */
[----:B------:R1:W-:Y:S01]  /*5290*/  @!UP0 UTMALDG.3D [UR8], [UR4], desc[UR6] ;  /* 0x00000608040085b4 */ /* 0x0003e20008011000 */
[----:B------:R1:W-:Y:S01]  /*52a0*/  @!P1 SYNCS.ARRIVE.TRANS64.RED.A0TR RZ, [UR21+0x98], R3 ;  /* 0x00009803ffff99a7 */ /* 0x0003e20008300415 */
[----:B------:R-:W-:Y:S01]  /*52b0*/  SYNCS.ARRIVE.TRANS64.RED.A1T0 RZ, [UR43], RZ ;  /* 0x000000ffffff79a7 */ /* 0x000fe2000810042b */
[----:B------:R-:W-:Y:S05]  /*52c0*/  BRA.U UP2, `(.L_x_90) ;  /* 0xfffffff102587547 */ /* 0x000fea000b83ffff */
[----:B------:R-:W-:-:S04]  /*52d0*/  SHF.L.U32 R2, R11, 0x1f, RZ ;  /* 0x0000001f0b027819 */ /* 0x000fc800000006ff */
[----:B------:R-:W2:Y:S02]  /*52e0*/  SYNCS.PHASECHK.TRANS64.TRYWAIT P0, [UR21+0xa0], R2 ;  /* 0x0000a002ff0075a7 */ /* 0x000ea40008001115 */
[----:B--2---:R-:W-:Y:S05]  /*52f0*/  @!P0 BRA `(.L_x_91) ;  /* 0x0000004000248947 */ /* 0x004fea0003800000 */
.L_x_189:
[----:B------:R-:W4:Y:S02]  /*5300*/  SYNCS.PHASECHK.TRANS64.TRYWAIT P0, [UR21+0xa8], R2 ;  /* 0x0000a802ff0075a7 */ /* 0x000f240008001115 */
[----:B----4-:R-:W-:Y:S05]  /*5310*/  @!P0 BRA `(.L_x_92) ;  /* 0x0000004000348947 */ /* 0x010fea0003800000 */
.L_x_191:
[----:B------:R-:W4:Y:S02]  /*5320*/  SYNCS.PHASECHK.TRANS64.TRYWAIT P0, [UR21+0xb0], R2 ;  /* 0x0000b002ff0075a7 */ /* 0x000f240008001115 */
[----:B----4-:R-:W-:Y:S05]  /*5330*/  @!P0 BRA `(.L_x_93) ;  /* 0x0000004000448947 */ /* 0x010fea0003800000 */
.L_x_193:
[----:B--2---:R-:W-:-:S07]  /*5340*/  MOV R0, UR21 ;  /* 0x0000001500007c02 */ /* 0x004fce0008000f00 */
.L_x_94:
[----:B--2---:R-:W-:-:S04]  /*5350*/  SHF.L.U32 R2, R11, 0x1f, RZ ;  /* 0x0000001f0b027819 */ /* 0x004fc800000006ff */
[----:B------:R2:W4:Y:S03]  /*5360*/  SYNCS.PHASECHK.TRANS64.TRYWAIT P0, [R0+URZ+0xb8], R2 ;  /* 0x0000b802000075a7 */ /* 0x00052600080011ff */
[----:B----4-:R-:W-:Y:S05]  /*5370*/  @!P0 NANOSLEEP.SYNCS 0x989680 ;  /* 0x009896800000895d */ /* 0x010fea0003900000 */
[----:B------:R-:W4:Y:S02]  /*5380*/  @!P0 SYNCS.PHASECHK.TRANS64 P0, [R0+URZ+0xb8], R2 ;  /* 0x0000b802000085a7 */ /* 0x000f2400080010ff */
[----:B-1-34-:R-:W-:Y:S05]  /*5390*/  @P0 EXIT ;  /* 0x000000000000094d */ /* 0x01afea0003800000 */
[----:B------:R-:W-:Y:S05]  /*53a0*/  BRA `(.L_x_94) ;  /* 0xfffffffc00e87947 */ /* 0x000fea000383ffff */
.L_x_79:
[----:B------:R-:W-:-:S06]  /*53b0*/  UISETP.GE.AND UP0, UPT, UR18, 0x4, UPT ;  /* 0x000000041200788c */ /* 0x000fcc000bf06270 */
[----:B------:R-:W-:-:S13]  /*53c0*/  PLOP3.LUT P0, PT, PT, PT, UP0, 0x80, 0x8 ;  /* 0x000000000008781c */ /* 0x000fda0003f0f008 */
[----:B-1----:R-:W-:Y:S05]  /*53d0*/  @!P0 EXIT ;  /* 0x000000000000894d */ /* 0x002fea0003800000 */
[----:B------:R-:W1:Y:S08]  /*53e0*/  S2UR UR4, SR_CgaCtaId ;  /* 0x00000000000479c3 */ /* 0x000e700000008800 */
[----:B------:R-:W-:Y:S01]  /*53f0*/  BAR.SYNC.DEFER_BLOCKING 0x6, 0xa0 ;  /* 0x0182800000007b1d */ /* 0x000fe20000010000 */
[C---:B------:R-:W-:Y:S01]  /*5400*/  IMAD.SHL.U32 R3, R57.reuse, 0x20, RZ ;  /* 0x0000002039037824 */ /* 0x040fe200078e00ff */
[C---:B------:R-:W-:Y:S01]  /*5410*/  LOP3.LUT P0, RZ, R57.reuse, 0x4, RZ, 0xc0, !PT ;  /* 0x0000000439ff7812 */ /* 0x040fe2000780c0ff */
[C---:B------:R-:W-:Y:S01]  /*5420*/  IMAD.SHL.U32 R2, R57.reuse, 0x10, RZ ;  /* 0x0000001039027824 */ /* 0x040fe200078e00ff */
[----:B------:R-:W-:Y:S01]  /*5430*/  CS2R R52, SRZ ;  /* 0x0000000000347805 */ /* 0x000fe2000001ff00 */
[----:B------:R-:W-:Y:S01]  /*5440*/  IMAD.SHL.U32 R44, R57, 0x4, RZ ;  /* 0x00000004392c7824 */ /* 0x000fe200078e00ff */
[----:B------:R-:W-:-:S02]  /*5450*/  UMOV UR44, 0x400 ;  /* 0x00000400002c7882 */ /* 0x000fc40000000000 */
[----:B------:R-:W2:Y:S01]  /*5460*/  LDC.64 R42, c[0x0][0x8b0] ;  /* 0x00022c00ff2a7b82 */ /* 0x000ea20000000a00 */
[----:B------:R-:W-:Y:S01]  /*5470*/  LOP3.LUT R4, R3, 0xc0, RZ, 0xc0, !PT ;  /* 0x000000c003047812 */ /* 0x000fe200078ec0ff */
[----:B------:R-:W-:Y:S01]  /*5480*/  IMAD.U32 R23, R57, 0x10000, RZ ;  /* 0x0001000039177824 */ /* 0x000fe200078e00ff */
[----:B------:R-:W-:Y:S01]  /*5490*/  LOP3.LUT R2, R2, 0x600, RZ, 0xc0, !PT ;  /* 0x0000060002027812 */ /* 0x000fe200078ec0ff */
[----:B------:R-:W-:Y:S01]  /*54a0*/  IMAD.MOV.U32 R56, RZ, RZ, 0x20 ;  /* 0x00000020ff387424 */ /* 0x000fe200078e00ff */
[----:B------:R-:W-:Y:S01]  /*54b0*/  LOP3.LUT R44, R4, 0x18, R44, 0xf8, !PT ;  /* 0x00000018042c7812 */ /* 0x000fe200078ef82c */
[----:B------:R-:W-:Y:S01]  /*54c0*/  IMAD.MOV.U32 R55, RZ, RZ, 0x1 ;  /* 0x00000001ff377424 */ /* 0x000fe200078e00ff */
[----:B------:R-:W-:Y:S01]  /*54d0*/  SHF.R.U32.HI R4, RZ, 0x1, R57 ;  /* 0x00000001ff047819 */ /* 0x000fe20000011639 */
[----:B------:R-:W3:Y:S01]  /*54e0*/  LDC.64 R40, c[0x0][0x8a8] ;  /* 0x00022a00ff287b82 */ /* 0x000ee20000000a00 */
[--C-:B------:R-:W-:Y:S01]  /*54f0*/  LOP3.LUT R2, R2, 0x20, R3.reuse, 0xf8, !PT ;  /* 0x0000002002027812 */ /* 0x100fe200078ef803 */
[----:B------:R-:W-:Y:S01]  /*5500*/  IMAD.MOV.U32 R22, RZ, RZ, RZ ;  /* 0x000000ffff167224 */ /* 0x000fe200078e00ff */
[----:B------:R-:W-:Y:S01]  /*5510*/  LOP3.LUT R23, R23, 0x600000, RZ, 0xc0, !PT ;  /* 0x0060000017177812 */ /* 0x000fe200078ec0ff */
[----:B------:R-:W-:Y:S01]  /*5520*/  IMAD.MOV.U32 R54, RZ, RZ, RZ ;  /* 0x000000ffff367224 */ /* 0x000fe200078e00ff */
[----:B------:R-:W-:Y:S01]  /*5530*/  LOP3.LUT R44, R44, 0x8, R4, 0x78, !PT ;  /* 0x000000082c2c7812 */ /* 0x000fe200078e7804 */
[----:B------:R-:W4:Y:S01]  /*5540*/  LDCU UR59, c[0x0][0x370] ;  /* 0x00006e00ff3b77ac */ /* 0x000f220008000800 */
[----:B------:R-:W-:-:S02]  /*5550*/  LOP3.LUT R2, R2, 0x100, R3, 0xf8, !PT ;  /* 0x0000010002027812 */ /* 0x000fc400078ef803 */
[----:B------:R-:W-:Y:S01]  /*5560*/  LOP3.LUT R57, R57, 0x60, RZ, 0xc0, !PT ;  /* 0x0000006039397812 */ /* 0x000fe200078ec0ff */
[----:B-1----:R-:W-:Y:S01]  /*5570*/  ULEA UR44, UR4, UR44, 0x18 ;  /* 0x0000002c042c7291 */ /* 0x002fe2000f8ec0ff */
[----:B------:R-:W-:Y:S01]  /*5580*/  LOP3.LUT R44, R2, R44, RZ, 0xfc, !PT ;  /* 0x0000002c022c7212 */ /* 0x000fe200078efcff */
[----:B------:R-:W1:Y:S01]  /*5590*/  LDCU UR43, c[0x0][0xb0c] ;  /* 0x00016180ff2b77ac */ /* 0x000e620008000800 */
[----:B------:R-:W-:Y:S01]  /*55a0*/  SEL R56, R56, 0xffffffe0, !P0 ;  /* 0xffffffe038387807 */ /* 0x000fe20004000000 */
[----:B------:R-:W-:Y:S01]  /*55b0*/  UIADD3 UR4, UPT, UPT, UR44, 0x200, URZ ;  /* 0x000002002c047890 */ /* 0x000fe2000fffe0ff */
[----:B------:R-:W1:Y:S04]  /*55c0*/  LDCU UR39, c[0x0][0xb30] ;  /* 0x00016600ff2777ac */ /* 0x000e680008000800 */
[----:B------:R-:W4:Y:S01]  /*55d0*/  LDS R0, [UR44+0x180] ;  /* 0x0001802cff007984 */ /* 0x000f220008000800 */
[----:B------:R-:W-:Y:S01]  /*55e0*/  IMAD.U32 R50, RZ, RZ, UR4 ;  /* 0x00000004ff327e24 */ /* 0x000fe2000f8e00ff */
[----:B------:R-:W1:Y:S01]  /*55f0*/  LDCU.64 UR56, c[0x0][0x888] ;  /* 0x00011100ff3877ac */ /* 0x000e620008000a00 */
[----:B------:R-:W1:Y:S01]  /*5600*/  LDCU.64 UR40, c[0x0][0xb28] ;  /* 0x00016500ff2877ac */ /* 0x000e620008000a00 */
[----:B------:R-:W1:Y:S01]  /*5610*/  LDCU.64 UR62, c[0x0][0x890] ;  /* 0x00011200ff3e77ac */ /* 0x000e620008000a00 */
[----:B------:R-:W1:Y:S01]  /*5620*/  LDCU.128 UR52, c[0x0][0xb10] ;  /* 0x00016200ff3477ac */ /* 0x000e620008000c00 */
[----:B------:R-:W1:Y:S01]  /*5630*/  LDCU UR58, c[0x0][0x374] ;  /* 0x00006e80ff3a77ac */ /* 0x000e620008000800 */
[----:B------:R-:W-:Y:S01]  /*5640*/  UMOV UR47, URZ ;  /* 0x000000ff002f7c82 */ /* 0x000fe20008000000 */
[----:B------:R-:W-:Y:S01]  /*5650*/  UMOV UR46, URZ ;  /* 0x000000ff002e7c82 */ /* 0x000fe20008000000 */
[----:B-1234-:R-:W-:-:S07]  /*5660*/  IMAD.IADD R23, R0, 0x1, R23 ;  /* 0x0000000100177824 */ /* 0x01efce00078e0217 */
.L_x_138:
[C---:B------:R-:W-:Y:S02]  /*5670*/  LEA R3, R52.reuse, UR44, 0x3 ;  /* 0x0000002c34037c11 */ /* 0x040fe4000f8e18ff */
[----:B------:R-:W-:Y:S02]  /*5680*/  SHF.L.U32 R0, R53, 0x1f, RZ ;  /* 0x0000001f35007819 */ /* 0x000fe400000006ff */
[----:B-1----:R-:W-:Y:S02]  /*5690*/  LEA R4, R52, UR44, 0x4 ;  /* 0x0000002c34047c11 */ /* 0x002fe4000f8e20ff */
[----:B------:R-:W1:Y:S02]  /*56a0*/  SYNCS.PHASECHK.TRANS64.TRYWAIT P0, [R3+URZ+0xd0], R0 ;  /* 0x0000d000030075a7 */ /* 0x000e6400080011ff */
[----:B-12---:R-:W-:Y:S05]  /*56b0*/  @!P0 BRA `(.L_x_95) ;  /* 0x0000003c007c8947 */ /* 0x006fea0003800000 */
.L_x_194:
[----:B------:R-:W2:Y:S01]  /*56c0*/  LDS.128 R4, [R4+0x160] ;  /* 0x0001600004047984 */ /* 0x000ea20000000c00 */
[----:B------:R-:W-:Y:S01]  /*56d0*/  UISETP.GE.AND UP0, UPT, UR42, 0x1, UPT ;  /* 0x000000012a00788c */ /* 0x000fe2000bf06270 */
[----:B------:R-:W-:Y:S01]  /*56e0*/  @!PT LDS RZ, [RZ] ;  /* 0x00000000fffff984 */ /* 0x000fe20000000800 */
[----:B------:R-:W-:Y:S01]  /*56f0*/  @!PT LDS RZ, [RZ] ;  /* 0x00000000fffff984 */ /* 0x000fe20000000800 */
[----:B------:R-:W-:Y:S01]  /*5700*/  @!PT LDS RZ, [RZ] ;  /* 0x00000000fffff984 */ /* 0x000fe20000000800 */
[----:B------:R-:W-:Y:S01]  /*5710*/  @!PT LDS RZ, [RZ] ;  /* 0x00000000fffff984 */ /* 0x000fe20000000800 */
[----:B------:R3:W-:Y:S06]  /*5720*/  MEMBAR.ALL.CTA ;  /* 0x0000000000007992 */ /* 0x0007ec0000008000 */
[----:B---3--:R-:W3:Y:S01]  /*5730*/  FENCE.VIEW.ASYNC.S ;  /* 0x00000000000073c6 */ /* 0x008ee20000000000 */
[----:B--2---:R-:W-:Y:S11]  /*5740*/  LOP3.LUT P0, RZ, R6, 0x1, RZ, 0xc0, !PT ;  /* 0x0000000106ff7812 */ /* 0x004ff6000780c0ff */
[----:B------:R-:W-:Y:S02]  /*5750*/  @!UPT UIADD3 URZ, UPT, UPT, URZ, URZ, URZ ;  /* 0x000000fffffff290 */ /* 0x000fe4000fffe0ff */
[----:B---3--:R-:W-:Y:S01]  /*5760*/  VOTEU.ANY UP1, P0 ;  /* 0x0000000000ff7886 */ /* 0x008fe20000020100 */
[----:B------:R-:W-:Y:S01]  /*5770*/  PLOP3.LUT P0, PT, PT, PT, UP1, 0x80, 0x8 ;  /* 0x000000000008781c */ /* 0x000fe20003f0f018 */
[----:B------:R-:W-:Y:S11]  /*5780*/  UP2UR UR61, UPR, URZ, 0x2 ;  /* 0x00000002ff3d7883 */ /* 0x000ff60008000000 */
[----:B------:R-:W-:Y:S01]  /*5790*/  @!UPT UIADD3 URZ, UPT, UPT, URZ, URZ, URZ ;  /* 0x000000fffffff290 */ /* 0x000fe2000fffe0ff */
        /* <DEDUP_REMOVED lines=13> */
[----:B------:R-:W2:Y:S01]  /*5870*/  LDCU UR12, c[0x0][0xb20] ;  /* 0x00016400ff0c77ac */ /* 0x000ea20008000800 */
[----:B------:R-:W-:Y:S02]  /*5880*/  UIMAD.WIDE.U32 UR4, UR58, UR55, URZ ;  /* 0x000000373a0472a5 */ /* 0x000fe4000f8e00ff */
[----:B------:R-:W-:Y:S02]  /*5890*/  UIMAD.WIDE.U32 UR6, UR59, UR52, URZ ;  /* 0x000000343b0672a5 */ /* 0x000fe4000f8e00ff */
[----:B------:R-:W-:Y:S02]  /*58a0*/  UISETP.NE.AND UP0, UPT, UR54, 0x1, UPT ;  /* 0x000000013600788c */ /* 0x000fe4000bf05270 */
[----:B------:R-:W-:Y:S02]  /*58b0*/  UIMAD.WIDE.U32 UR8, UR37, UR55, URZ ;  /* 0x00000037250872a5 */ /* 0x000fe4000f8e00ff */
[----:B------:R-:W-:Y:S02]  /*58c0*/  UIMAD.WIDE.U32 UR10, UR38, UR52, URZ ;  /* 0x00000034260a72a5 */ /* 0x000fe4000f8e00ff */
[----:B------:R-:W-:Y:S02]  /*58d0*/  UISETP.NE.AND UP1, UPT, UR43, 0x1, UPT ;  /* 0x000000012b00788c */ /* 0x000fe4000bf25270 */
[----:B------:R-:W-:Y:S01]  /*58e0*/  UISETP.NE.AND UP2, UPT, UR42, 0x1, UPT ;  /* 0x000000012a00788c */ /* 0x000fe2000bf45270 */
[----:B------:R-:W-:Y:S02]  /*58f0*/  UMOV UR4, UR5 ;  /* 0x0000000500047c82 */ /* 0x000fe40008000000 */
[----:B--2---:R-:W-:Y:S03]  /*5900*/  USHF.R.U32.HI UR5, URZ, UR12, UR4 ;  /* 0x0000000cff057299 */ /* 0x004fe60008011604 */
[----:B------:R-:W-:Y:S02]  /*5910*/  UMOV UR4, UR7 ;  /* 0x0000000700047c82 */ /* 0x000fe40008000000 */
[----:B------:R-:W-:Y:S02]  /*5920*/  USHF.R.U32.HI UR7, URZ, UR53, UR4 ;  /* 0x00000035ff077299 */ /* 0x000fe40008011604 */
[----:B------:R-:W-:Y:S02]  /*5930*/  USEL UR4, UR58, UR5, !UP0 ;  /* 0x000000053a047287 */ /* 0x000fe4000c000000 */
[----:B------:R-:W-:Y:S01]  /*5940*/  USEL UR7, UR59, UR7, !UP1 ;  /* 0x000000073b077287 */ /* 0x000fe2000c800000 */
[----:B------:R-:W-:Y:S01]  /*5950*/  UMOV UR5, UR9 ;  /* 0x0000000900057c82 */ /* 0x000fe20008000000 */
[----:B------:R-:W-:Y:S02]  /*5960*/  UIMAD.WIDE.U32 UR8, UR4, UR40, URZ ;  /* 0x00000028040872a5 */ /* 0x000fe4000f8e00ff */
[----:B------:R-:W-:Y:S03]  /*5970*/  USHF.R.U32.HI UR6, URZ, UR12, UR5 ;  /* 0x0000000cff067299 */ /* 0x000fe60008011605 */
[----:B------:R-:W-:Y:S01]  /*5980*/  UMOV UR5, UR11 ;  /* 0x0000000b00057c82 */ /* 0x000fe20008000000 */
[----:B------:R-:W-:Y:S02]  /*5990*/  UIMAD.WIDE.U32 UR10, UR7, UR40, URZ ;  /* 0x00000028070a72a5 */ /* 0x000fe4000f8e00ff */
[----:B------:R-:W-:Y:S02]  /*59a0*/  USHF.R.U32.HI UR12, URZ, UR53, UR5 ;  /* 0x00000035ff0c7299 */ /* 0x000fe40008011605 */
[----:B------:R-:W-:Y:S01]  /*59b0*/  USEL UR6, UR37, UR6, !UP0 ;  /* 0x0000000625067287 */ /* 0x000fe2000c000000 */
[----:B------:R-:W-:Y:S02]  /*59c0*/  UMOV UR5, UR9 ;  /* 0x0000000900057c82 */ /* 0x000fe40008000000 */
[----:B------:R-:W-:Y:S01]  /*59d0*/  UMOV UR10, UR11 ;  /* 0x0000000b000a7c82 */ /* 0x000fe20008000000 */
[----:B------:R-:W-:Y:S02]  /*59e0*/  @UP2 USHF.R.U32.HI UR4, URZ, UR41, UR5 ;  /* 0x00000029ff042299 */ /* 0x000fe40008011605 */
[----:B------:R-:W-:Y:S02]  /*59f0*/  @UP2 USHF.R.U32.HI UR7, URZ, UR41, UR10 ;  /* 0x00000029ff072299 */ /* 0x000fe4000801160a */
[----:B------:R-:W-:Y:S02]  /*5a00*/  UIMAD UR4, UR42, UR4, URZ ;  /* 0x000000042a0472a4 */ /* 0x000fe4000f8e02ff */
[----:B------:R-:W-:Y:S02]  /*5a10*/  UIMAD.WIDE.U32 UR10, UR6, UR40, URZ ;  /* 0x00000028060a72a5 */ /* 0x000fe4000f8e00ff */
[----:B------:R-:W-:Y:S02]  /*5a20*/  USEL UR5, UR38, UR12, !UP1 ;  /* 0x0000000c26057287 */ /* 0x000fe4000c800000 */
[----:B------:R-:W-:Y:S02]  /*5a30*/  UIMAD UR8, UR42, UR7, URZ ;  /* 0x000000072a0872a4 */ /* 0x000fe4000f8e02ff */
[----:B------:R-:W-:Y:S03]  /*5a40*/  UISETP.GE.AND UP0, UPT, UR6, UR4, UPT ;  /* 0x000000040600728c */ /* 0x000fe6000bf06270 */
[----:B------:R-:W-:Y:S01]  /*5a50*/  UMOV UR4, UR11 ;  /* 0x0000000b00047c82 */ /* 0x000fe20008000000 */
[----:B------:R-:W-:Y:S02]  /*5a60*/  UISETP.GE.OR UP0, UPT, UR5, UR8, UP0 ;  /* 0x000000080500728c */ /* 0x000fe40008706670 */
[----:B------:R-:W-:Y:S02]  /*5a70*/  USHF.R.U32.HI UR4, URZ, UR41, UR4 ;  /* 0x00000029ff047299 */ /* 0x000fe40008011604 */
[----:B------:R-:W-:Y:S02]  /*5a80*/  UIMAD.WIDE.U32 UR8, UR5, UR40, URZ ;  /* 0x00000028050872a5 */ /* 0x000fe4000f8e00ff */
[----:B------:R-:W-:Y:S02]  /*5a90*/  USEL UR11, UR6, UR4, !UP2 ;  /* 0x00000004060b7287 */ /* 0x000fe4000d000000 */
[----:B------:R-:W-:Y:S02]  /*5aa0*/  UIADD3 UR8, UPT, UPT, -UR5, URZ, URZ ;  /* 0x000000ff05087290 */ /* 0x000fe4000fffe1ff */
[----:B------:R-:W-:Y:S01]  /*5ab0*/  UIADD3 UR10, UPT, UPT, -UR11, URZ, URZ ;  /* 0x000000ff0b0a7290 */ /* 0x000fe2000fffe1ff */
[----:B------:R-:W-:Y:S01]  /*5ac0*/  @!UP0 UMOV UR4, UR9 ;  /* 0x0000000900048c82 */ /* 0x000fe20008000000 */
[----:B------:R-:W-:Y:S02]  /*5ad0*/  UIADD3 UR9, UPT, UPT, -UR6, URZ, URZ ;  /* 0x000000ff06097290 */ /* 0x000fe4000fffe1ff */
[----:B------:R-:W-:Y:S02]  /*5ae0*/  @!UP0 USHF.R.U32.HI UR4, URZ, UR41, UR4 ;  /* 0x00000029ff048299 */ /* 0x000fe40008011604 */
[----:B------:R-:W-:Y:S02]  /*5af0*/  UIMAD UR10, UR42, UR10, UR6 ;  /* 0x0000000a2a0a72a4 */ /* 0x000fe4000f8e0206 */
[----:B------:R-:W-:Y:S04]  /*5b00*/  @!UP0 USEL UR4, UR5, UR4, !UP2 ;  /* 0x0000000405048287 */ /* 0x000fe8000d000000 */
[----:B------:R-:W-:Y:S02]  /*5b10*/  @!UP0 UIMAD UR10, UR7, UR10, UR4 ;  /* 0x0000000a070a82a4 */ /* 0x000fe4000f8e0204 */
[----:B------:R-:W-:Y:S02]  /*5b20*/  @!UP0 UIADD3 UR11, UPT, UPT, UR11, -UR4, URZ ;  /* 0x800000040b0b8290 */ /* 0x000fe4000fffe0ff */
[----:B------:R-:W-:Y:S02]  /*5b30*/  UIMAD UR7, UR43, UR8, UR38 ;  /* 0x000000082b0772a4 */ /* 0x000fe4000f8e0226 */
[----:B------:R-:W-:Y:S02]  /*5b40*/  @!UP0 UIMAD UR6, UR11, UR42, UR5 ;  /* 0x0000002a0b0682a4 */ /* 0x000fe4000f8e0205 */
[----:B------:R-:W-:Y:S01]  /*5b50*/  UIMAD UR4, UR54, UR9, UR37 ;  /* 0x00000009360472a4 */ /* 0x000fe2000f8e0225 */
[----:B------:R-:W-:Y:S02]  /*5b60*/  @!UP0 UMOV UR5, UR10 ;  /* 0x0000000a00058c82 */ /* 0x000fe40008000000 */
[----:B------:R-:W-:Y:S02]  /*5b70*/  UIMAD UR38, UR5, UR43, UR7 ;  /* 0x0000002b052672a4 */ /* 0x000fe4000f8e0207 */
[----:B------:R-:W-:Y:S11]  /*5b80*/  UIMAD UR37, UR6, UR54, UR4 ;  /* 0x00000036062572a4 */ /* 0x000ff6000f8e0204 */
[----:B------:R-:W-:Y:S01]  /*5b90*/  @!UPT UIADD3 URZ, UPT, UPT, URZ, URZ, URZ ;  /* 0x000000fffffff290 */ /* 0x000fe2000fffe0ff */
.L_x_96:
[----:B------:R-:W-:Y:S01]  /*5ba0*/  UISETP.NE.AND UP0, UPT, UR39, 0x1, UPT ;  /* 0x000000012700788c */ /* 0x000fe2000bf05270 */
[----:B------:R-:W-:Y:S01]  /*5bb0*/  LOP3.LUT P0, RZ, R50, 0x1b0, RZ, 0xc0, !PT ;  /* 0x000001b032ff7812 */ /* 0x000fe2000780c0ff */
[----:B------:R-:W-:Y:S01]  /*5bc0*/  USHF.L.U32 UR50, UR30, 0x6, URZ ;  /* 0x000000061e327899 */ /* 0x000fe200080006ff */
[----:B------:R-:W-:Y:S01]  /*5bd0*/  BSSY.RECONVERGENT B6, `(.L_x_97) ;  /* 0x0000034000067945 */ /* 0x000fe20003800200 */
[----:B------:R-:W-:Y:S01]  /*5be0*/  USHF.L.U32 UR49, UR31, 0x7, URZ ;  /* 0x000000071f317899 */ /* 0x000fe200080006ff */
[----:B------:R-:W-:Y:S06]  /*5bf0*/  IADD3 R52, PT, PT, R52, 0x1, RZ ;  /* 0x0000000134347810 */ /* 0x000fec0007ffe0ff */
[----:B------:R-:W2:Y:S01]  /*5c00*/  @!UP0 LDCU.128 UR12, c[0x0][0xb10] ;  /* 0x00016200ff0c87ac */ /* 0x000ea20008000c00 */
[----:B------:R-:W3:Y:S01]  /*5c10*/  @!UP0 LDCU UR5, c[0x0][0xb0c] ;  /* 0x00016180ff0587ac */ /* 0x000ee20008000800 */
[----:B------:R-:W4:Y:S01]  /*5c20*/  @!UP0 LDCU UR10, c[0x0][0xb20] ;  /* 0x00016400ff0a87ac */ /* 0x000f220008000800 */
[----:B--2---:R-:W-:Y:S02]  /*5c30*/  UIMAD.WIDE.U32 UR8, UR38, UR12, URZ ;  /* 0x0000000c260872a5 */ /* 0x004fe4000f8e00ff */
[----:B------:R-:W-:Y:S02]  /*5c40*/  UIMAD.WIDE.U32 UR6, UR37, UR15, URZ ;  /* 0x0000000f250672a5 */ /* 0x000fe4000f8e00ff */
[----:B------:R-:W-:Y:S03]  /*5c50*/  @!UP0 UISETP.NE.AND UP1, UPT, UR14, 0x1, UPT ;  /* 0x000000010e00888c */ /* 0x000fe6000bf25270 */
[----:B------:R-:W-:Y:S01]  /*5c60*/  @!UP0 UMOV UR4, UR9 ;  /* 0x0000000900048c82 */ /* 0x000fe20008000000 */
[----:B---3--:R-:W-:Y:S02]  /*5c70*/  @!UP0 UISETP.NE.AND UP2, UPT, UR5, 0x1, UPT ;  /* 0x000000010500888c */ /* 0x008fe4000bf45270 */
[----:B------:R-:W-:Y:S01]  /*5c80*/  @!UP0 USHF.R.U32.HI UR4, URZ, UR13, UR4 ;  /* 0x0000000dff048299 */ /* 0x000fe20008011604 */
[----:B------:R-:W-:Y:S02]  /*5c90*/  @!UP0 UMOV UR6, UR7 ;  /* 0x0000000700068c82 */ /* 0x000fe40008000000 */
[----:B----4-:R-:W-:Y:S02]  /*5ca0*/  @!UP0 USHF.R.U32.HI UR6, URZ, UR10, UR6 ;  /* 0x0000000aff068299 */ /* 0x010fe40008011606 */
[----:B------:R-:W-:Y:S02]  /*5cb0*/  @!UP0 USEL UR7, UR38, UR4, !UP2 ;  /* 0x0000000426078287 */ /* 0x000fe4000d000000 */
[----:B------:R-:W-:Y:S04]  /*5cc0*/  @!UP0 USEL UR6, UR37, UR6, !UP1 ;  /* 0x0000000625068287 */ /* 0x000fe8000c800000 */
[----:B------:R-:W-:Y:S02]  /*5cd0*/  @!UP0 UIADD3 UR4, UPT, UPT, -UR7, UR6, URZ ;  /* 0x0000000607048290 */ /* 0x000fe4000fffe1ff */
[----:B------:R-:W-:Y:S02]  /*5ce0*/  @!UP0 UIADD3 UR6, UPT, UPT, UR7, -UR6, URZ ;  /* 0x8000000607068290 */ /* 0x000fe4000fffe0ff */
[----:B------:R-:W-:Y:S02]  /*5cf0*/  @!UP0 UIMAD UR38, UR4, UR5, UR38 ;  /* 0x00000005042682a4 */ /* 0x000fe4000f8e0226 */
[----:B------:R-:W-:Y:S01]  /*5d00*/  @!UP0 UIMAD UR37, UR6, UR14, UR37 ;  /* 0x0000000e062582a4 */ /* 0x000fe2000f8e0225 */
[----:B------:R-:W-:Y:S11]  /*5d10*/  @!P0 BRA `(.L_x_98) ;  /* 0x00000000007c8947 */ /* 0x000ff60003800000 */
[----:B------:R-:W2:Y:S01]  /*5d20*/  LDCU.64 UR8, c[0x4][0x80] ;  /* 0x01001000ff0877ac */ /* 0x000ea20008000a00 */
[----:B------:R-:W-:Y:S01]  /*5d30*/  MOV R2, 0x0 ;  /* 0x0000000000027802 */ /* 0x000fe20000000f00 */
[----:B------:R-:W-:Y:S02]  /*5d40*/  HFMA2 R12, -RZ, RZ, 0, 5.9604644775390625e-08 ;  /* 0x00000001ff0c7431 */ /* 0x000fe400000001ff */
[----:B------:R-:W-:Y:S01]  /*5d50*/  IMAD.MOV.U32 R8, RZ, RZ, 0x70 ;  /* 0x00000070ff087424 */ /* 0x000fe200078e00ff */
[----:B------:R3:W4:Y:S01]  /*5d60*/  LDC.64 R14, c[0x4][R2] ;  /* 0x01000000020e7b82 */ /* 0x0007220000000a00 */
[----:B------:R-:W1:Y:S01]  /*5d70*/  LDCU.64 UR6, c[0x4][0x88] ;  /* 0x01001100ff0677ac */ /* 0x000e620008000a00 */
[----:B------:R-:W-:Y:S01]  /*5d80*/  IMAD.MOV.U32 R13, RZ, RZ, RZ ;  /* 0x000000ffff0d7224 */ /* 0x000fe200078e00ff */
[----:B------:R-:W1:Y:S01]  /*5d90*/  LDCU.64 UR4, c[0x4][0x8] ;  /* 0x01000100ff0477ac */ /* 0x000e620008000a00 */
[----:B--2---:R-:W-:Y:S01]  /*5da0*/  MOV R5, UR9 ;  /* 0x0000000900057c02 */ /* 0x004fe20008000f00 */
[----:B------:R-:W-:Y:S01]  /*5db0*/  IMAD.U32 R4, RZ, RZ, UR8 ;  /* 0x00000008ff047e24 */ /* 0x000fe2000f8e00ff */
[----:B-1----:R-:W-:Y:S01]  /*5dc0*/  MOV R7, UR7 ;  /* 0x0000000700077c02 */ /* 0x002fe20008000f00 */
[----:B------:R-:W-:Y:S01]  /*5dd0*/  IMAD.U32 R6, RZ, RZ, UR6 ;  /* 0x00000006ff067e24 */ /* 0x000fe2000f8e00ff */
[----:B------:R-:W-:Y:S01]  /*5de0*/  MOV R11, UR5 ;  /* 0x00000005000b7c02 */ /* 0x000fe20008000f00 */
[----:B------:R-:W-:Y:S02]  /*5df0*/  IMAD.U32 R10, RZ, RZ, UR4 ;  /* 0x00000004ff0a7e24 */ /* 0x000fe4000f8e00ff */
[----:B------:R-:W-:Y:S07]  /*5e00*/  LEPC R20, `(.L_x_99) ;  /* 0x000000001014794e */ /* 0x000fee0000000000 */
[----:B---345:R-:W-:Y:S05]  /*5e10*/  CALL.ABS.NOINC R14 ;  /* 0x000000000e007343 */ /* 0x038fea0003c00000 */
.L_x_99:
[----:B------:R-:W1:Y:S01]  /*5e20*/  LDCU.64 UR8, c[0x4][0x80] ;  /* 0x01001000ff0877ac */ /* 0x000e620008000a00 */
[----:B------:R-:W2:Y:S01]  /*5e30*/  LDC.64 R2, c[0x4][R2] ;  /* 0x0100000002027b82 */ /* 0x000ea20000000a00 */
[----:B------:R-:W-:Y:S02]  /*5e40*/  HFMA2 R12, -RZ, RZ, 0, 5.9604644775390625e-08 ;  /* 0x00000001ff0c7431 */ /* 0x000fe400000001ff */
[----:B------:R-:W-:Y:S02]  /*5e50*/  IMAD.MOV.U32 R8, RZ, RZ, 0x70 ;  /* 0x00000070ff087424 */ /* 0x000fe400078e00ff */
[----:B------:R-:W-:Y:S01]  /*5e60*/  IMAD.MOV.U32 R13, RZ, RZ, RZ ;  /* 0x000000ffff0d7224 */ /* 0x000fe200078e00ff */
[----:B------:R-:W3:Y:S01]  /*5e70*/  LDCU.64 UR6, c[0x4][0x88] ;  /* 0x01001100ff0677ac */ /* 0x000ee20008000a00 */
[----:B------:R-:W4:Y:S01]  /*5e80*/  LDCU.64 UR4, c[0x4][0x8] ;  /* 0x01000100ff0477ac */ /* 0x000f220008000a00 */
[----:B-1----:R-:W-:Y:S02]  /*5e90*/  MOV R4, UR8 ;  /* 0x0000000800047c02 */ /* 0x002fe40008000f00 */
[----:B------:R-:W-:Y:S02]  /*5ea0*/  MOV R5, UR9 ;  /* 0x0000000900057c02 */ /* 0x000fe40008000f00 */
[----:B---3--:R-:W-:Y:S01]  /*5eb0*/  MOV R7, UR7 ;  /* 0x0000000700077c02 */ /* 0x008fe20008000f00 */
[----:B------:R-:W-:Y:S01]  /*5ec0*/  IMAD.U32 R6, RZ, RZ, UR6 ;  /* 0x00000006ff067e24 */ /* 0x000fe2000f8e00ff */
[----:B----4-:R-:W-:Y:S01]  /*5ed0*/  MOV R11, UR5 ;  /* 0x00000005000b7c02 */ /* 0x010fe20008000f00 */
[----:B------:R-:W-:Y:S02]  /*5ee0*/  IMAD.U32 R10, RZ, RZ, UR4 ;  /* 0x00000004ff0a7e24 */ /* 0x000fe4000f8e00ff */
[----:B------:R-:W-:Y:S07]  /*5ef0*/  LEPC R20, `(.L_x_98) ;  /* 0x000000001014794e */ /* 0x000fee0000000000 */
[----:B--2---:R-:W-:Y:S05]  /*5f00*/  CALL.ABS.NOINC R2 ;  /* 0x0000000002007343 */ /* 0x004fea0003c00000 */
.L_x_98:
[----:B------:R-:W-:Y:S05]  /*5f10*/  BSYNC.RECONVERGENT B6 ;  /* 0x0000000000067941 */ /* 0x000fea0003800200 */
.L_x_97:
[----:B------:R-:W-:Y:S01]  /*5f20*/  R2UR UR4, R49 ;  /* 0x00000000310472ca */ /* 0x000fe200000e0000 */
[----:B------:R-:W-:Y:S01]  /*5f30*/  UISETP.NE.U32.AND UP0, UPT, UR62, URZ, UPT ;  /* 0x000000ff3e00728c */ /* 0x000fe2000bf05070 */
[----:B------:R-:W-:Y:S02]  /*5f40*/  ISETP.NE.U32.AND P4, PT, R42, RZ, PT ;  /* 0x000000ff2a00720c */ /* 0x000fe40003f85070 */
[----:B------:R-:W-:Y:S01]  /*5f50*/  ISETP.NE.U32.AND P2, PT, RZ, UR56, PT ;  /* 0x00000038ff007c0c */ /* 0x000fe2000bf45070 */
[----:B------:R-:W-:Y:S01]  /*5f60*/  UISETP.NE.AND.EX UP1, UPT, UR63, URZ, UPT, UP0 ;  /* 0x000000ff3f00728c */ /* 0x000fe2000bf25300 */
[----:B------:R-:W-:Y:S01]  /*5f70*/  ISETP.NE.AND.EX P4, PT, R43, RZ, PT, P4 ;  /* 0x000000ff2b00720c */ /* 0x000fe20003f85340 */
[----:B------:R-:W-:Y:S01]  /*5f80*/  UPLOP3.LUT UP0, UPT, UPT, UPT, UPT, 0x40, 0x4 ;  /* 0x000000000004789c */ /* 0x000fe20003f0e870 */
[----:B------:R-:W-:Y:S05]  /*5f90*/  ISETP.NE.AND.EX P2, PT, RZ, UR57, PT, P2 ;  /* 0x00000039ff007c0c */ /* 0x000fea000bf45320 */
[----:B------:R-:W-:Y:S06]  /*5fa0*/  UISETP.NE.AND UP2, UPT, UR4, URZ, UPT ;  /* 0x000000ff0400728c */ /* 0x000fec000bf45270 */
[----:B------:R-:W-:Y:S05]  /*5fb0*/  PLOP3.LUT P1, PT, PT, PT, UP2, 0x80, 0x8 ;  /* 0x000000000008781c */ /* 0x000fea0003f2f028 */
[----:B------:R-:W-:Y:S06]  /*5fc0*/  @UP2 UPLOP3.LUT UP0, UPT, UPT, UPT, UP1, 0x80, 0x8 ;  /* 0x000000000008289c */ /* 0x000fec0003f0f010 */
[----:B------:R-:W-:Y:S01]  /*5fd0*/  PLOP3.LUT P0, PT, PT, PT, UP0, 0x80, 0x8 ;  /* 0x000000000008781c */ /* 0x000fe20003f0f008 */
[----:B------:R-:W-:Y:S01]  /*5fe0*/  @!UPT UIADD3 URZ, UPT, UPT, URZ, URZ, URZ ;  /* 0x000000fffffff290 */ /* 0x000fe2000fffe0ff */
[----:B------:R-:W-:Y:S11]  /*5ff0*/  BRA.U !UP1, `(.L_x_100) ;  /* 0x00000001093c7547 */ /* 0x000ff6000b800000 */
[----:B------:R-:W-:Y:S01]  /*6000*/  UISETP.NE.U32.AND UP0, UPT, UR56, URZ, UPT ;  /* 0x000000ff3800728c */ /* 0x000fe2000bf05070 */
[----:B-1----:R-:W-:Y:S01]  /*6010*/  HFMA2 R0, -RZ, RZ, 0, 5.9604644775390625e-08 ;  /* 0x00000001ff007431 */ /* 0x002fe200000001ff */
[----:B------:R-:W1:Y:S01]  /*6020*/  LDCU.64 UR8, c[0x0][0x358] ;  /* 0x00006b00ff0877ac */ /* 0x000e620008000a00 */
[----:B------:R-:W-:Y:S01]  /*6030*/  IMAD.MOV.U32 R45, RZ, RZ, 0x1 ;  /* 0x00000001ff2d7424 */ /* 0x000fe200078e00ff */
[----:B------:R-:W-:Y:S06]  /*6040*/  UISETP.NE.AND.EX UP0, UPT, UR57, URZ, UPT, UP0 ;  /* 0x000000ff3900728c */ /* 0x000fec000bf05300 */
        /* <DEDUP_REMOVED lines=9> */
[----:B--23--:R-:W-:Y:S02]  /*60e0*/  @!P3 IMAD.U32 R27, RZ, RZ, UR4 ;  /* 0x00000004ff1bbe24 */ /* 0x00cfe4000f8e00ff */
.L_x_100:
[----:B------:R-:W-:Y:S05]  /*60f0*/  @!P4 BRA `(.L_x_101) ;  /* 0x000000000024c947 */ /* 0x000fea0003800000 */
[----:B------:R-:W-:Y:S01]  /*6100*/  ISETP.NE.U32.AND P3, PT, R40, RZ, PT ;  /* 0x000000ff2800720c */ /* 0x000fe20003f65070 */
[----:B------:R-:W2:Y:S03]  /*6110*/  LDCU.64 UR4, c[0x0][0x358] ;  /* 0x00006b00ff0477ac */ /* 0x000ea60008000a00 */
[----:B------:R-:W-:Y:S11]  /*6120*/  ISETP.NE.AND.EX P3, PT, R41, RZ, PT, P3 ;  /* 0x000000ff2900720c */ /* 0x000ff60003f65330 */
[----:B------:R-:W-:Y:S02]  /*6130*/  @!UPT UIADD3 URZ, UPT, UPT, URZ, URZ, URZ ;  /* 0x000000fffffff290 */ /* 0x000fe4000fffe0ff */
[----:B------:R-:W3:Y:S01]  /*6140*/  @P3 LDC.64 R2, c[0x0][0x8a8] ;  /* 0x00022a00ff023b82 */ /* 0x000ee20000000a00 */
[----:B-1----:R-:W-:Y:S04]  /*6150*/  @P3 IMAD R0, R42, UR36, RZ ;  /* 0x000000242a003c24 */ /* 0x002fe8000f8e02ff */
[----:B---3--:R-:W-:Y:S05]  /*6160*/  @P3 IMAD.WIDE R2, R0, 0x4, R2 ;  /* 0x0000000400023825 */ /* 0x008fea00078e0202 */
[----:B--2--5:R2:W5:Y:S02]  /*6170*/  @P3 LDG.E R24, desc[UR4][R2.64] ;  /* 0x0000000402183981 */ /* 0x024564000c1e1900 */
[----:B--2---:R-:W3:Y:S02]  /*6180*/  @!P3 LDC R24, c[0x0][0x8a0] ;  /* 0x00022800ff18bb82 */ /* 0x004ee40000000800 */
.L_x_101:
[----:B-----5:R-:W-:Y:S01]  /*6190*/  FSETP.NEU.AND P3, PT, R27, RZ, PT ;  /* 0x000000ff1b00720b */ /* 0x020fe20003f6d000 */
[----:B------:R-:W-:Y:S01]  /*61a0*/  IMAD.SHL.U32 R62, R44, 0x2, RZ ;  /* 0x000000022c3e7824 */ /* 0x000fe200078e00ff */
[----:B------:R-:W-:Y:S01]  /*61b0*/  SEL R4, RZ, 0xffffffff, P2 ;  /* 0xffffffffff047807 */ /* 0x000fe20001000000 */
[----:B------:R-:W-:Y:S01]  /*61c0*/  BSSY B1, `(.L_x_102) ;  /* 0x0000036000017945 */ /* 0x000fe20003800000 */
[----:B------:R-:W-:Y:S01]  /*61d0*/  @P1 LOP3.LUT P2, RZ, R45, 0xff, RZ, 0xc0, !PT ;  /* 0x000000ff2dff1812 */ /* 0x000fe2000784c0ff */
[----:B------:R-:W-:Y:S01]  /*61e0*/  VIADD R60, R62, UR44 ;  /* 0x0000002c3e3c7c36 */ /* 0x000fe20008000000 */
[----:B-1----:R-:W-:Y:S01]  /*61f0*/  @P1 SEL R0, RZ, 0xffffffff, P3 ;  /* 0xffffffffff001807 */ /* 0x002fe20001800000 */
[----:B------:R-:W-:Y:S01]  /*6200*/  IMAD.MOV.U32 R63, RZ, RZ, 0x1 ;  /* 0x00000001ff3f7424 */ /* 0x000fe200078e00ff */
[----:B------:R-:W-:Y:S01]  /*6210*/  LOP3.LUT R55, R55, 0x1, RZ, 0x3c, !PT ;  /* 0x0000000137377812 */ /* 0x000fe200078e3cff */
[----:B------:R-:W-:Y:S01]  /*6220*/  IMAD.MOV.U32 R61, RZ, RZ, RZ ;  /* 0x000000ffff3d7224 */ /* 0x000fe200078e00ff */
[----:B------:R-:W-:Y:S02]  /*6230*/  @P0 SEL R0, R4, R0, !P2 ;  /* 0x0000000004000207 */ /* 0x000fe40005000000 */
[----:B------:R-:W-:Y:S02]  /*6240*/  CS2R R38, SRZ ;  /* 0x0000000000267805 */ /* 0x000fe4000001ff00 */
[----:B------:R-:W-:Y:S02]  /*6250*/  LEA R26, R22, UR44, 0x3 ;  /* 0x0000002c161a7c11 */ /* 0x000fe4000f8e18ff */
[----:B------:R-:W-:Y:S02]  /*6260*/  CS2R R36, SRZ ;  /* 0x0000000000247805 */ /* 0x000fe4000001ff00 */
[----:B------:R-:W-:Y:S02]  /*6270*/  @P1 LOP3.LUT R0, R0, 0x1, RZ, 0xc0, !PT ;  /* 0x0000000100001812 */ /* 0x000fe400078ec0ff */
[----:B------:R-:W-:Y:S02]  /*6280*/  CS2R R30, SRZ ;  /* 0x00000000001e7805 */ /* 0x000fe4000001ff00 */
[----:B------:R-:W-:Y:S02]  /*6290*/  SHF.L.U32 R2, R54, 0x1f, RZ ;  /* 0x0000001f36027819 */ /* 0x000fe400000006ff */
[----:B------:R-:W-:Y:S02]  /*62a0*/  CS2R R28, SRZ ;  /* 0x00000000001c7805 */ /* 0x000fe4000001ff00 */
[----:B------:R-:W-:Y:S01]  /*62b0*/  ISETP.NE.U32.OR P5, PT, R0, 0x1, !P1 ;  /* 0x000000010000780c */ /* 0x000fe20004fa5470 */
[----:B------:R-:W-:Y:S01]  /*62c0*/  IMAD.IADD R59, R56, 0x1, R60 ;  /* 0x00000001383b7824 */ /* 0x000fe200078e023c */
[----:B------:R-:W-:Y:S02]  /*62d0*/  PLOP3.LUT P2, PT, PT, PT, UP1, 0x80, 0x8 ;  /* 0x000000000008781c */ /* 0x000fe40003f4f018 */
[----:B------:R-:W-:Y:S02]  /*62e0*/  LEA.HI R25, R22, R22, RZ, 0x1 ;  /* 0x0000001616197211 */ /* 0x000fe400078f08ff */
[----:B------:R-:W-:Y:S02]  /*62f0*/  LOP3.LUT P4, R51, R45, 0xff, RZ, 0xc0, !PT ;  /* 0x000000ff2d337812 */ /* 0x000fe4000788c0ff */
[----:B------:R-:W-:Y:S02]  /*6300*/  SEL R3, RZ, 0xffffffff, P3 ;  /* 0xffffffffff037807 */ /* 0x000fe40001800000 */
[----:B------:R-:W-:Y:S03]  /*6310*/  P2R R58, PR, RZ, 0x20 ;  /* 0x00000020ff3a7803 */ /* 0x000fe60000000000 */
[----:B------:R-:W-:Y:S02]  /*6320*/  @P5 SHF.L.U32 R0, R55, 0x1f, RZ ;  /* 0x0000001f37005819 */ /* 0x000fe400000006ff */
[----:B------:R-:W-:Y:S02]  /*6330*/  @P2 SEL R3, R4, R3, !P4 ;  /* 0x0000000304032207 */ /* 0x000fe40006000000 */
[----:B------:R1:W2:Y:S02]  /*6340*/  @P5 SYNCS.PHASECHK.TRANS64.TRYWAIT P1, [UR44+0x80], R0 ;  /* 0x00008000ff0055a7 */ /* 0x0002a4000802112c */
[----:B------:R-:W-:Y:S04]  /*6350*/  LOP3.LUT R3, R3, 0x1, RZ, 0xc0, !PT ;  /* 0x0000000103037812 */ /* 0x000fe800078ec0ff */
[----:B------:R-:W-:Y:S04]  /*6360*/  ISETP.NE.U32.AND P2, PT, R3, 0x1, PT ;  /* 0x000000010300780c */ /* 0x000fe80003f45070 */
[----:B------:R-:W-:Y:S01]  /*6370*/  P2R R64, PR, RZ, 0x4 ;  /* 0x00000004ff407803 */ /* 0x000fe20000000000 */
[----:B------:R4:W3:Y:S01]  /*6380*/  SYNCS.PHASECHK.TRANS64.TRYWAIT P0, [R26+URZ+0xf0], R2 ;  /* 0x0000f0021a0075a7 */ /* 0x0008e200080011ff */
[C---:B-1----:R-:W-:Y:S01]  /*6390*/  IMAD.SHL.U32 R0, R25.reuse, 0x40, RZ ;  /* 0x0000004019007824 */ /* 0x042fe200078e00ff */
[----:B------:R-:W-:Y:S04]  /*63a0*/  LOP3.LUT R25, R25, 0xffe, RZ, 0xc0, !PT ;  /* 0x00000ffe19197812 */ /* 0x000fe800078ec0ff */
[----:B------:R-:W-:Y:S01]  /*63b0*/  LOP3.LUT R0, R0, 0xffffff80, RZ, 0xc0, !PT ;  /* 0xffffff8000007812 */ /* 0x000fe200078ec0ff */
[----:B------:R-:W-:Y:S04]  /*63c0*/  IMAD.IADD R25, R22, 0x1, -R25 ;  /* 0x0000000116197824 */ /* 0x000fe800078e0a19 */
[----:B------:R-:W-:Y:S04]  /*63d0*/  IMAD.IADD R0, R23, 0x1, R0 ;  /* 0x0000000117007824 */ /* 0x000fe800078e0200 */
[----:B------:R-:W-:Y:S01]  /*63e0*/  IMAD R25, R25, 0x100000, R0 ;  /* 0x0010000019197824 */ /* 0x000fe200078e0200 */
[----:B--2---:R-:W-:Y:S01]  /*63f0*/  @P5 SEL R63, RZ, 0x1, !P1 ;  /* 0x00000001ff3f5807 */ /* 0x004fe20004800000 */
[----:B----4-:R-:W-:Y:S06]  /*6400*/  @!P5 BRA `(.L_x_103) ;  /* 0x000000000044d947 */ /* 0x010fec0003800000 */
[----:B------:R-:W-:Y:S01]  /*6410*/  IMAD.MOV.U32 R38, RZ, RZ, RZ ;  /* 0x000000ffff267224 */ /* 0x000fe200078e00ff */
[----:B------:R-:W-:Y:S01]  /*6420*/  ISETP.NE.AND P1, PT, R63, RZ, PT ;  /* 0x000000ff3f00720c */ /* 0x000fe20003f25270 */
[----:B------:R-:W-:Y:S01]  /*6430*/  BSSY B0, `(.L_x_104) ;  /* 0x0000008000007945 */ /* 0x000fe20003800000 */
[----:B------:R-:W-:Y:S02]  /*6440*/  CS2R R30, SRZ ;  /* 0x00000000001e7805 */ /* 0x000fe4000001ff00 */
[----:B------:R-:W-:Y:S02]  /*6450*/  CS2R R28, SRZ ;  /* 0x00000000001c7805 */ /* 0x000fe4000001ff00 */
[----:B------:R-:W-:Y:S07]  /*6460*/  CS2R R36, SRZ ;  /* 0x0000000000247805 */ /* 0x000fee000001ff00 */
[----:B------:R-:W-:Y:S05]  /*6470*/  @P1 BRA `(.L_x_105) ;  /* 0x00000000000c1947 */ /* 0x000fea0003800000 */
[----:B------:R-:W-:Y:S04]  /*6480*/  SHF.L.U32 R3, R55, 0x1f, RZ ;  /* 0x0000001f37037819 */ /* 0x000fe800000006ff */
[----:B------:R-:W1:Y:S02]  /*6490*/  SYNCS.PHASECHK.TRANS64.TRYWAIT P1, [UR44+0x80], R3 ;  /* 0x00008003ff0075a7 */ /* 0x000e64000802112c */
[----:B-1----:R-:W-:Y:S05]  /*64a0*/  @!P1 BRA `(.L_x_106) ;  /* 0x0000003000149947 */ /* 0x002fea0003800000 */
.L_x_105:
[----:B------:R-:W-:Y:S05]  /*64b0*/  BSYNC B0 ;  /* 0x0000000000007941 */ /* 0x000fea0003800000 */
.L_x_104:
[----:B------:R-:W-:Y:S01]  /*64c0*/  ISETP.NE.AND P1, PT, R64, RZ, PT ;  /* 0x000000ff4000720c */ /* 0x000fe20003f25270 */
[----:B------:R-:W-:Y:S11]  /*64d0*/  HFMA2 R61, -RZ, RZ, 0, 5.9604644775390625e-08 ;  /* 0x00000001ff3d7431 */ /* 0x000ff600000001ff */
[----:B------:R-:W-:Y:S01]  /*64e0*/  @!UPT UIADD3 URZ, UPT, UPT, URZ, URZ, URZ ;  /* 0x000000fffffff290 */ /* 0x000fe2000fffe0ff */
[----:B------:R-:W-:Y:S05]  /*64f0*/  @P1 WARPSYNC.ALL ;  /* 0x0000000000001948 */ /* 0x000fea0003800000 */
[----:B------:R2:W4:Y:S04]  /*6500*/  @P1 LDSM.16.M88.4 R28, [R62+UR44+0x200] ;  /* 0x0002002c3e1c183b */ /* 0x0005280008000200 */
[----:B------:R2:W1:Y:S02]  /*6510*/  @P1 LDSM.16.M88.4 R36, [R59+0x200] ;  /* 0x000200003b24183b */ /* 0x0004640000000200 */
.L_x_103:
[----:B------:R-:W-:Y:S05]  /*6520*/  BSYNC B1 ;  /* 0x0000000000017941 */ /* 0x000fea0003800000 */
.L_x_102:
[----:B-1----:R-:W-:Y:S04]  /*6530*/  SHF.R.U32.HI R0, RZ, 0x15, R25 ;  /* 0x00000015ff007819 */ /* 0x002fe80000011619 */
[----:B------:R-:W-:Y:S01]  /*6540*/  LOP3.LUT P1, RZ, R0, 0x3, R46, 0x48, !PT ;  /* 0x0000000300ff7812 */ /* 0x000fe2000782482e */
[----:B------:R-:W-:Y:S01]  /*6550*/  @!UPT UIADD3 URZ, UPT, UPT, URZ, URZ, URZ ;  /* 0x000000fffffff290 */ /* 0x000fe2000fffe0ff */
[----:B---3--:R-:W-:Y:S11]  /*6560*/  @P0 BRA `(.L_x_107) ;  /* 0x0000000000080947 */ /* 0x008ff60003800000 */
[----:B------:R-:W1:Y:S02]  /*6570*/  SYNCS.PHASECHK.TRANS64.TRYWAIT P0, [R26+URZ+0xf0], R2 ;  /* 0x0000f0021a0075a7 */ /* 0x000e6400080011ff */
[----:B-1----:R-:W-:Y:S05]  /*6580*/  @!P0 BRA `(.L_x_108) ;  /* 0x0000002c00f48947 */ /* 0x002fea0003800000 */
.L_x_107:
[----:B------:R-:W-:Y:S05]  /*6590*/  @!P1 BRA `(.L_x_109) ;  /* 0x0000000000409947 */ /* 0x000fea0003800000 */
[----:B------:R-:W3:Y:S01]  /*65a0*/  LDCU.64 UR8, c[0x4][0x70] ;  /* 0x01000e00ff0877ac */ /* 0x000ee20008000a00 */
[----:B------:R-:W-:Y:S01]  /*65b0*/  MOV R3, 0x0 ;  /* 0x0000000000037802 */ /* 0x000fe20000000f00 */
[----:B------:R-:W-:Y:S02]  /*65c0*/  HFMA2 R12, -RZ, RZ, 0, 5.9604644775390625e-08 ;  /* 0x00000001ff0c7431 */ /* 0x000fe400000001ff */
[----:B------:R-:W-:Y:S02]  /*65d0*/  IMAD.MOV.U32 R8, RZ, RZ, 0x192 ;  /* 0x00000192ff087424 */ /* 0x000fe400078e00ff */
[----:B------:R-:W-:Y:S01]  /*65e0*/  IMAD.MOV.U32 R13, RZ, RZ, RZ ;  /* 0x000000ffff0d7224 */ /* 0x000fe200078e00ff */
[----:B------:R-:W5:Y:S01]  /*65f0*/  LDCU.64 UR6, c[0x4][0x78] ;  /* 0x01000f00ff0677ac */ /* 0x000f620008000a00 */
[----:B-1----:R-:W1:Y:S01]  /*6600*/  LDC.64 R2, c[0x4][R3] ;  /* 0x0100000003027b82 */ /* 0x002e620000000a00 */
[----:B------:R-:W2:Y:S01]  /*6610*/  LDCU.64 UR4, c[0x4][0x10] ;  /* 0x01000200ff0477ac */ /* 0x000ea20008000a00 */
[----:B---3--:R-:W-:Y:S01]  /*6620*/  MOV R5, UR9 ;  /* 0x0000000900057c02 */ /* 0x008fe20008000f00 */
[----:B------:R-:W-:Y:S01]  /*6630*/  IMAD.U32 R4, RZ, RZ, UR8 ;  /* 0x00000008ff047e24 */ /* 0x000fe2000f8e00ff */
[----:B-----5:R-:W-:Y:S01]  /*6640*/  MOV R7, UR7 ;  /* 0x0000000700077c02 */ /* 0x020fe20008000f00 */
[----:B------:R-:W-:Y:S01]  /*6650*/  IMAD.U32 R6, RZ, RZ, UR6 ;  /* 0x00000006ff067e24 */ /* 0x000fe2000f8e00ff */
[----:B--2---:R-:W-:Y:S01]  /*6660*/  MOV R11, UR5 ;  /* 0x00000005000b7c02 */ /* 0x004fe20008000f00 */
[----:B------:R-:W-:Y:S02]  /*6670*/  IMAD.U32 R10, RZ, RZ, UR4 ;  /* 0x00000004ff0a7e24 */ /* 0x000fe4000f8e00ff */
[----:B------:R-:W-:Y:S07]  /*6680*/  LEPC R20, `(.L_x_109) ;  /* 0x000000001014794e */ /* 0x000fee0000000000 */
[----:B-1--4-:R-:W-:Y:S05]  /*6690*/  CALL.ABS.NOINC R2 ;  /* 0x0000000002007343 */ /* 0x012fea0003c00000 */
.L_x_109:
[----:B----4-:R-:W-:Y:S01]  /*66a0*/  SHF.L.U32 R3, R28, 0x10, RZ ;  /* 0x000000101c037819 */ /* 0x010fe200000006ff */
[----:B------:R-:W-:Y:S05]  /*66b0*/  WARPSYNC.ALL ;  /* 0x0000000000007948 */ /* 0x000fea0003800000 */
[----:B------:R-:W-:Y:S01]  /*66c0*/  R2UR UR4, R25 ;  /* 0x00000000190472ca */ /* 0x000fe200000e0000 */
[----:B------:R-:W-:Y:S01]  /*66d0*/  BSSY.RECONVERGENT B0, `(.L_x_110) ;  /* 0x000004e000007945 */ /* 0x000fe20003800200 */
[C---:B------:R-:W-:Y:S02]  /*66e0*/  SHF.L.U32 R20, R29.reuse, 0x10, RZ ;  /* 0x000000101d147819 */ /* 0x040fe400000006ff */
[----:B------:R-:W-:Y:S02]  /*66f0*/  LOP3.LUT R21, R29, 0xffff0000, RZ, 0xc0, !PT ;  /* 0xffff00001d157812 */ /* 0x000fe400078ec0ff */
[----:B------:R-:W-:Y:S07]  /*6700*/  ISETP.NE.AND P0, PT, R57, RZ, PT ;  /* 0x000000ff3900720c */ /* 0x000fee0003f05270 */
[----:B------:R-:W3:Y:S02]  /*6710*/  LDTM.16dp256bit.x4 R4, tmem[UR4] ;  /* 0x00000004000479ee */ /* 0x000ee40008120000 */
[----:B---3--:R-:W-:Y:S01]  /*6720*/  FMUL R0, R24, R4 ;  /* 0x0000000418007220 */ /* 0x008fe20000400000 */
[----:B------:R-:W-:Y:S01]  /*6730*/  LOP3.LUT R4, R28, 0xffff0000, RZ, 0xc0, !PT ;  /* 0xffff00001c047812 */ /* 0x000fe200078ec0ff */
[C---:B-1----:R-:W-:Y:S01]  /*6740*/  FMUL R2, R24.reuse, R5 ;  /* 0x0000000518027220 */ /* 0x042fe20000400000 */
[C---:B------:R-:W-:Y:S01]  /*6750*/  FMUL R7, R24.reuse, R7 ;  /* 0x0000000718077220 */ /* 0x040fe20000400000 */
[C---:B------:R-:W-:Y:S01]  /*6760*/  FFMA R0, R27.reuse, R3, R0 ;  /* 0x000000031b007223 */ /* 0x040fe20000000000 */
[C---:B------:R-:W-:Y:S01]  /*6770*/  FMUL R3, R24.reuse, R6 ;  /* 0x0000000618037220 */ /* 0x040fe20000400000 */
[C---:B------:R-:W-:Y:S01]  /*6780*/  FFMA R2, R27.reuse, R4, R2 ;  /* 0x000000041b027223 */ /* 0x040fe20000000002 */
[C---:B------:R-:W-:Y:S01]  /*6790*/  FMUL R4, R24.reuse, R8 ;  /* 0x0000000818047220 */ /* 0x040fe20000400000 */
[C---:B------:R-:W-:Y:S01]  /*67a0*/  FMUL R8, R24.reuse, R12 ;  /* 0x0000000c18087220 */ /* 0x040fe20000400000 */
[----:B------:R-:W-:Y:S01]  /*67b0*/  FMUL R12, R24, R16 ;  /* 0x00000010180c7220 */ /* 0x000fe20000400000 */
[----:B------:R-:W-:Y:S01]  /*67c0*/  SHF.L.U32 R16, R30, 0x10, RZ ;  /* 0x000000101e107819 */ /* 0x000fe200000006ff */
[C---:B------:R-:W-:Y:S01]  /*67d0*/  FFMA R3, R27.reuse, R20, R3 ;  /* 0x000000141b037223 */ /* 0x040fe20000000003 */
[----:B------:R-:W-:Y:S01]  /*67e0*/  F2FP.BF16.F32.PACK_AB R32, R2, R0 ;  /* 0x000000000220723e */ /* 0x000fe200000010ff */
[C---:B------:R-:W-:Y:S01]  /*67f0*/  FFMA R7, R27.reuse, R21, R7 ;  /* 0x000000151b077223 */ /* 0x040fe20000000007 */
[----:B------:R-:W-:Y:S01]  /*6800*/  LOP3.LUT R0, R30, 0xffff0000, RZ, 0xc0, !PT ;  /* 0xffff00001e007812 */ /* 0x000fe200078ec0ff */
[----:B------:R-:W-:Y:S01]  /*6810*/  FFMA R4, R27, R16, R4 ;  /* 0x000000101b047223 */ /* 0x000fe20000000004 */
[C---:B------:R-:W-:Y:S01]  /*6820*/  SHF.L.U32 R2, R31.reuse, 0x10, RZ ;  /* 0x000000101f027819 */ /* 0x040fe200000006ff */
[C---:B------:R-:W-:Y:S01]  /*6830*/  FMUL R5, R24.reuse, R9 ;  /* 0x0000000918057220 */ /* 0x040fe20000400000 */
[----:B------:R-:W-:Y:S01]  /*6840*/  LOP3.LUT R16, R31, 0xffff0000, RZ, 0xc0, !PT ;  /* 0xffff00001f107812 */ /* 0x000fe200078ec0ff */
[----:B------:R-:W-:Y:S01]  /*6850*/  FMUL R6, R24, R10 ;  /* 0x0000000a18067220 */ /* 0x000fe20000400000 */
[----:B------:R-:W-:Y:S01]  /*6860*/  F2FP.BF16.F32.PACK_AB R33, R7, R3 ;  /* 0x000000030721723e */ /* 0x000fe200000010ff */
[C---:B------:R-:W-:Y:S01]  /*6870*/  FFMA R5, R27.reuse, R0, R5 ;  /* 0x000000001b057223 */ /* 0x040fe20000000005 */
[C---:B------:R-:W-:Y:S01]  /*6880*/  SHF.L.U32 R0, R36.reuse, 0x10, RZ ;  /* 0x0000001024007819 */ /* 0x040fe200000006ff */
[----:B------:R-:W-:Y:S01]  /*6890*/  FFMA R6, R27, R2, R6 ;  /* 0x000000021b067223 */ /* 0x000fe20000000006 */
[----:B------:R-:W-:Y:S01]  /*68a0*/  LOP3.LUT R2, R36, 0xffff0000, RZ, 0xc0, !PT ;  /* 0xffff000024027812 */ /* 0x000fe200078ec0ff */
[C---:B------:R-:W-:Y:S01]  /*68b0*/  FMUL R11, R24.reuse, R11 ;  /* 0x0000000b180b7220 */ /* 0x040fe20000400000 */
[----:B------:R-:W-:Y:S01]  /*68c0*/  SHF.L.U32 R3, R37, 0x10, RZ ;  /* 0x0000001025037819 */ /* 0x000fe200000006ff */
[C---:B------:R-:W-:Y:S01]  /*68d0*/  FMUL R9, R24.reuse, R13 ;  /* 0x0000000d18097220 */ /* 0x040fe20000400000 */
[----:B------:R-:W-:Y:S01]  /*68e0*/  F2FP.BF16.F32.PACK_AB R34, R5, R4 ;  /* 0x000000040522723e */ /* 0x000fe200000010ff */
[C---:B------:R-:W-:Y:S01]  /*68f0*/  FMUL R10, R24.reuse, R14 ;  /* 0x0000000e180a7220 */ /* 0x040fe20000400000 */
[C---:B------:R-:W-:Y:S01]  /*6900*/  FFMA R11, R27.reuse, R16, R11 ;  /* 0x000000101b0b7223 */ /* 0x040fe2000000000b */
[C---:B------:R-:W-:Y:S01]  /*6910*/  FFMA R8, R27.reuse, R0, R8 ;  /* 0x000000001b087223 */ /* 0x040fe20000000008 */
[----:B------:R-:W-:Y:S01]  /*6920*/  FFMA R9, R27, R2, R9 ;  /* 0x000000021b097223 */ /* 0x000fe20000000009 */
[----:B------:R-:W-:Y:S01]  /*6930*/  LOP3.LUT R0, R37, 0xffff0000, RZ, 0xc0, !PT ;  /* 0xffff000025007812 */ /* 0x000fe200078ec0ff */
[----:B------:R-:W-:Y:S01]  /*6940*/  FFMA R10, R27, R3, R10 ;  /* 0x000000031b0a7223 */ /* 0x000fe2000000000a */
[----:B------:R-:W-:Y:S01]  /*6950*/  FMUL R15, R24, R15 ;  /* 0x0000000f180f7220 */ /* 0x000fe20000400000 */
[----:B------:R-:W-:Y:S01]  /*6960*/  SHF.L.U32 R2, R38, 0x10, RZ ;  /* 0x0000001026027819 */ /* 0x000fe200000006ff */
[----:B------:R-:W-:Y:S01]  /*6970*/  FMUL R13, R24, R17 ;  /* 0x00000011180d7220 */ /* 0x000fe20000400000 */
[----:B------:R-:W-:Y:S01]  /*6980*/  LOP3.LUT R3, R38, 0xffff0000, RZ, 0xc0, !PT ;  /* 0xffff000026037812 */ /* 0x000fe200078ec0ff */
[C---:B------:R-:W-:Y:S01]  /*6990*/  FMUL R14, R24.reuse, R18 ;  /* 0x00000012180e7220 */ /* 0x040fe20000400000 */
[----:B------:R-:W-:Y:S01]  /*69a0*/  SHF.L.U32 R4, R39, 0x10, RZ ;  /* 0x0000001027047819 */ /* 0x000fe200000006ff */
[----:B------:R-:W-:Y:S01]  /*69b0*/  FFMA R15, R27, R0, R15 ;  /* 0x000000001b0f7223 */ /* 0x000fe2000000000f */
[----:B------:R-:W-:Y:S01]  /*69c0*/  LOP3.LUT R5, R39, 0xffff0000, RZ, 0xc0, !PT ;  /* 0xffff000027057812 */ /* 0x000fe200078ec0ff */
[----:B------:R-:W-:Y:S01]  /*69d0*/  FMUL R19, R24, R19 ;  /* 0x0000001318137220 */ /* 0x000fe20000400000 */
[C---:B------:R-:W-:Y:S01]  /*69e0*/  FFMA R12, R27.reuse, R2, R12 ;  /* 0x000000021b0c7223 */ /* 0x040fe2000000000c */
[C---:B------:R-:W-:Y:S01]  /*69f0*/  FFMA R13, R27.reuse, R3, R13 ;  /* 0x000000031b0d7223 */ /* 0x040fe2000000000d */
[C---:B------:R-:W-:Y:S01]  /*6a00*/  FFMA R14, R27.reuse, R4, R14 ;  /* 0x000000041b0e7223 */ /* 0x040fe2000000000e */
[----:B------:R-:W-:Y:S01]  /*6a10*/  FFMA R19, R27, R5, R19 ;  /* 0x000000051b137223 */ /* 0x000fe20000000013 */
[----:B------:R-:W-:Y:S02]  /*6a20*/  F2FP.BF16.F32.PACK_AB R35, R11, R6 ;  /* 0x000000060b23723e */ /* 0x000fe400000010ff */
[----:B------:R-:W-:Y:S02]  /*6a30*/  F2FP.BF16.F32.PACK_AB R8, R9, R8 ;  /* 0x000000080908723e */ /* 0x000fe400000010ff */
[----:B------:R-:W-:Y:S01]  /*6a40*/  F2FP.BF16.F32.PACK_AB R9, R15, R10 ;  /* 0x0000000a0f09723e */ /* 0x000fe200000010ff */
[----:B------:R1:W-:Y:S01]  /*6a50*/  STSM.16.M88.4 [R60+0x200], R32 ;  /* 0x000200203c007844 */ /* 0x0003e20000000200 */
[----:B------:R-:W-:Y:S02]  /*6a60*/  F2FP.BF16.F32.PACK_AB R10, R13, R12 ;  /* 0x0000000c0d0a723e */ /* 0x000fe400000010ff */
[----:B------:R-:W-:Y:S05]  /*6a70*/  F2FP.BF16.F32.PACK_AB R11, R19, R14 ;  /* 0x0000000e130b723e */ /* 0x000fea00000010ff */
[----:B------:R1:W-:Y:S01]  /*6a80*/  STSM.16.M88.4 [R59+0x200], R8 ;  /* 0x000200083b007844 */ /* 0x0003e20000000200 */
[----:B------:R-:W-:Y:S01]  /*6a90*/  @!PT LDS RZ, [RZ] ;  /* 0x00000000fffff984 */ /* 0x000fe20000000800 */
[----:B------:R-:W-:Y:S01]  /*6aa0*/  @!PT LDS RZ, [RZ] ;  /* 0x00000000fffff984 */ /* 0x000fe20000000800 */
[----:B------:R-:W-:Y:S01]  /*6ab0*/  @!PT LDS RZ, [RZ] ;  /* 0x00000000fffff984 */ /* 0x000fe20000000800 */
[----:B------:R-:W-:Y:S01]  /*6ac0*/  @!PT LDS RZ, [RZ] ;  /* 0x00000000fffff984 */ /* 0x000fe20000000800 */
[----:B------:R3:W-:Y:S07]  /*6ad0*/  MEMBAR.ALL.CTA ;  /* 0x0000000000007992 */ /* 0x0007ee0000008000 */
[----:B---3--:R-:W3:Y:S02]  /*6ae0*/  FENCE.VIEW.ASYNC.S ;  /* 0x00000000000073c6 */ /* 0x008ee40000000000 */
[----:B---3--:R-:W-:Y:S06]  /*6af0*/  BAR.SYNC.DEFER_BLOCKING 0x1, 0x80 ;  /* 0x0042000000007b1d */ /* 0x008fec0000010000 */
[----:B------:R-:W-:Y:S05]  /*6b00*/  @P0 BRA `(.L_x_111) ;  /* 0x0000000000280947 */ /* 0x000fea0003800000 */
[----:B------:R-:W3:Y:S01]  /*6b10*/  LDCU.64 UR6, c[0x0][0x348] ;  /* 0x00006900ff0677ac */ /* 0x000ee20008000a00 */
[----:B------:R-:W-:Y:S01]  /*6b20*/  UIADD3 UR4, UPT, UPT, UR44, 0x200, URZ ;  /* 0x000002002c047890 */ /* 0x000fe2000fffe0ff */
[----:B------:R-:W-:Y:S05]  /*6b30*/  UMOV UR51, UR36 ;  /* 0x0000002400337c82 */ /* 0x000fea0008000000 */
[----:B------:R-:W-:Y:S04]  /*6b40*/  MOV R50, UR4 ;  /* 0x0000000400327c02 */ /* 0x000fe80008000f00 */
[----:B------:R-:W-:Y:S01]  /*6b50*/  R2UR UR48, R50 ;  /* 0x00000000323072ca */ /* 0x000fe200000e0000 */
[----:B---3--:R-:W-:Y:S04]  /*6b60*/  UIADD3 UR4, UP0, UPT, UR6, 0x680, URZ ;  /* 0x0000068006047890 */ /* 0x008fe8000ff1e0ff */
[----:B------:R-:W-:Y:S09]  /*6b70*/  UIADD3.X UR5, UPT, UPT, URZ, UR7, URZ, UP0, !UPT ;  /* 0x00000007ff057290 */ /* 0x000ff200087fe4ff */
[----:B------:R3:W-:Y:S01]  /*6b80*/  UTMASTG.3D [UR48], [UR4] ;  /* 0x00000030040073b5 */ /* 0x0007e20008010000 */
[----:B------:R0:W-:Y:S01]  /*6b90*/  UTMACMDFLUSH ;  /* 0x00000000000079b7 */ /* 0x0001e20000000000 */
[----:B---3--:R-:W-:Y:S04]  /*6ba0*/  DEPBAR.LE SB0, 0x1 ;  /* 0x000080400000791a */ /* 0x008fe80000000000 */
.L_x_111:
[----:B------:R-:W-:Y:S05]  /*6bb0*/  BSYNC.RECONVERGENT B0 ;  /* 0x0000000000007941 */ /* 0x000fea0003800200 */
.L_x_110:
[----:B------:R-:W-:Y:S01]  /*6bc0*/  BAR.SYNC.DEFER_BLOCKING 0x1, 0x80 ;  /* 0x0042000000007b1d */ /* 0x000fe20000010000 */
[----:B------:R-:W-:Y:S01]  /*6bd0*/  ISETP.NE.AND P1, PT, R58, RZ, PT ;  /* 0x000000ff3a00720c */ /* 0x000fe20003f25270 */
[----:B------:R-:W-:Y:S01]  /*6be0*/  UISETP.NE.AND UP0, UPT, UR47, URZ, UPT ;  /* 0x000000ff2f00728c */ /* 0x000fe2000bf05270 */
[----:B------:R-:W-:Y:S11]  /*6bf0*/  LEA R4, R61, UR44, 0x3 ;  /* 0x0000002c3d047c11 */ /* 0x000ff6000f8e18ff */
[----:B------:R-:W-:Y:S01]  /*6c00*/  @P1 SHF.L.U32 R3, R55, 0x1f, RZ ;  /* 0x0000001f37031819 */ /* 0x000fe200000006ff */
[----:B------:R-:W-:Y:S06]  /*6c10*/  BRA.U !UP0, `(.L_x_112) ;  /* 0x0000000108247547 */ /* 0x000fec000b800000 */
[----:B------:R-:W3:Y:S01]  /*6c20*/  S2R R0, SR_CgaCtaId ;  /* 0x0000000000007919 */ /* 0x000ee20000008800 */
[----:B------:R-:W-:Y:S01]  /*6c30*/  IMAD.U32 R2, RZ, RZ, UR46 ;  /* 0x0000002eff027e24 */ /* 0x000fe2000f8e00ff */
[----:B------:R-:W-:Y:S04]  /*6c40*/  UIADD3 UR4, UPT, UPT, UR46, 0x1, URZ ;  /* 0x000000012e047890 */ /* 0x000fe8000fffe0ff */
[----:B------:R-:W-:Y:S01]  /*6c50*/  @P1 LEA R2, R2, UR44, 0x3 ;  /* 0x0000002c02021c11 */ /* 0x000fe2000f8e18ff */
[----:B------:R-:W-:Y:S04]  /*6c60*/  UISETP.NE.AND UP0, UPT, UR4, 0x4, UPT ;  /* 0x000000040400788c */ /* 0x000fe8000bf05270 */
[----:B------:R-:W-:Y:S01]  /*6c70*/  @P1 VIADD R2, R2, 0xa0 ;  /* 0x000000a002021836 */ /* 0x000fe20000000000 */
[----:B------:R-:W-:Y:S04]  /*6c80*/  USEL UR46, UR4, URZ, UP0 ;  /* 0x000000ff042e7287 */ /* 0x000fe80008000000 */
[----:B---3--:R-:W-:Y:S04]  /*6c90*/  @P1 PRMT R0, R0, 0x654, R2 ;  /* 0x0000065400001816 */ /* 0x008fe80000000002 */
[----:B------:R3:W-:Y:S04]  /*6ca0*/  @P1 SYNCS.ARRIVE.TRANS64.RED.A1T0 RZ, [R0+URZ], RZ ;  /* 0x000000ff00ff19a7 */ /* 0x0007e800081004ff */
.L_x_112:
[----:B------:R-:W4:Y:S01]  /*6cb0*/  @P1 SYNCS.PHASECHK.TRANS64.TRYWAIT P0, [R4+URZ+0x80], R3 ;  /* 0x00008003040015a7 */ /* 0x000f2200080011ff */
[----:B------:R-:W-:Y:S01]  /*6cc0*/  BSSY B1, `(.L_x_113) ;  /* 0x0000013000017945 */ /* 0x000fe20003800000 */
[----:B----4-:R-:W-:Y:S03]  /*6cd0*/  @P1 SEL R63, RZ, 0x1, !P0 ;  /* 0x00000001ff3f1807 */ /* 0x010fe60004000000 */
[----:B------:R-:W-:Y:S05]  /*6ce0*/  @!P1 BRA `(.L_x_114) ;  /* 0x0000000000409947 */ /* 0x000fea0003800000 */
[----:B------:R-:W-:Y:S01]  /*6cf0*/  ISETP.NE.AND P1, PT, R64, RZ, PT ;  /* 0x000000ff4000720c */ /* 0x000fe20003f25270 */
[----:B------:R-:W-:Y:S01]  /*6d00*/  BSSY B0, `(.L_x_115) ;  /* 0x0000009000007945 */ /* 0x000fe20003800000 */
[----:B------:R-:W-:Y:S11]  /*6d10*/  ISETP.NE.AND P0, PT, R63, RZ, PT ;  /* 0x000000ff3f00720c */ /* 0x000ff60003f05270 */
[----:B------:R-:W-:Y:S05]  /*6d20*/  @P1 IMAD R3, R61, 0x1000, R62 ;  /* 0x000010003d031824 */ /* 0x000fea00078e023e */
[----:B------:R-:W-:Y:S05]  /*6d30*/  @P1 IADD3 R2, PT, PT, R3, UR44, RZ ;  /* 0x0000002c03021c10 */ /* 0x000fea000fffe0ff */
[----:B------:R-:W-:Y:S01]  /*6d40*/  @P1 IMAD.IADD R2, R56, 0x1, R2 ;  /* 0x0000000138021824 */ /* 0x000fe200078e0202 */
[----:B------:R-:W-:Y:S06]  /*6d50*/  @P0 BRA `(.L_x_116) ;  /* 0x00000000000c0947 */ /* 0x000fec0003800000 */
[----:B---3--:R-:W-:Y:S04]  /*6d60*/  SHF.L.U32 R0, R55, 0x1f, RZ ;  /* 0x0000001f37007819 */ /* 0x008fe800000006ff */
[----:B------:R-:W3:Y:S02]  /*6d70*/  SYNCS.PHASECHK.TRANS64.TRYWAIT P0, [R4+URZ+0x80], R0 ;  /* 0x00008000040075a7 */ /* 0x000ee400080011ff */
[----:B---3--:R-:W-:Y:S05]  /*6d80*/  @!P0 BRA `(.L_x_117) ;  /* 0x0000002800088947 */ /* 0x008fea0003800000 */
.L_x_116:
[----:B------:R-:W-:Y:S05]  /*6d90*/  BSYNC B0 ;  /* 0x0000000000007941 */ /* 0x000fea0003800000 */
.L_x_115:
[----:B------:R-:W-:Y:S02]  /*6da0*/  ISETP.NE.AND P0, PT, R64, RZ, PT ;  /* 0x000000ff4000720c */ /* 0x000fe40003f05270 */
[----:B------:R-:W-:Y:S11]  /*6db0*/  IADD3 R61, PT, PT, R61, 0x1, RZ ;  /* 0x000000013d3d7810 */ /* 0x000ff60007ffe0ff */
[----:B------:R-:W-:Y:S05]  /*6dc0*/  @P0 WARPSYNC.ALL ;  /* 0x0000000000000948 */ /* 0x000fea0003800000 */
[----:B------:R4:W1:Y:S04]  /*6dd0*/  @P0 LDSM.16.M88.4 R28, [R3+UR44+0x200] ;  /* 0x0002002c031c083b */ /* 0x0008680008000200 */
[----:B------:R4:W1:Y:S02]  /*6de0*/  @P0 LDSM.16.M88.4 R36, [R2+0x200] ;  /* 0x000200000224083b */ /* 0x0008640000000200 */
.L_x_114:
[----:B------:R-:W-:Y:S05]  /*6df0*/  BSYNC B1 ;  /* 0x0000000000017941 */ /* 0x000fea0003800000 */
.L_x_113:
[----:B---3--:R-:W-:Y:S05]  /*6e00*/  VIADD R0, R25, 0x20 ;  /* 0x0000002019007836 */ /* 0x008fea0000000000 */
[----:B------:R-:W-:Y:S04]  /*6e10*/  SHF.R.U32.HI R0, RZ, 0x15, R0 ;  /* 0x00000015ff007819 */ /* 0x000fe80000011600 */
[----:B------:R-:W-:Y:S11]  /*6e20*/  LOP3.LUT P0, RZ, R0, 0x3, R46, 0x48, !PT ;  /* 0x0000000300ff7812 */ /* 0x000ff6000780482e */
[----:B------:R-:W-:Y:S02]  /*6e30*/  @!UPT UIADD3 URZ, UPT, UPT, URZ, URZ, URZ ;  /* 0x000000fffffff290 */ /* 0x000fe4000fffe0ff */
[----:B------:R-:W-:Y:S05]  /*6e40*/  @!P0 BRA `(.L_x_118) ;  /* 0x0000000000408947 */ /* 0x000fea0003800000 */
[----:B------:R-:W3:Y:S01]  /*6e50*/  LDCU.64 UR8, c[0x4][0x70] ;  /* 0x01000e00ff0877ac */ /* 0x000ee20008000a00 */
[----:B----4-:R-:W-:Y:S01]  /*6e60*/  MOV R3, 0x0 ;  /* 0x0000000000037802 */ /* 0x010fe20000000f00 */
[----:B------:R-:W-:Y:S02]  /*6e70*/  HFMA2 R12, -RZ, RZ, 0, 5.9604644775390625e-08 ;  /* 0x00000001ff0c7431 */ /* 0x000fe400000001ff */
[----:B-1----:R-:W-:Y:S02]  /*6e80*/  IMAD.MOV.U32 R8, RZ, RZ, 0x192 ;  /* 0x00000192ff087424 */ /* 0x002fe400078e00ff */
[----:B------:R-:W-:Y:S01]  /*6e90*/  IMAD.MOV.U32 R13, RZ, RZ, RZ ;  /* 0x000000ffff0d7224 */ /* 0x000fe200078e00ff */
[----:B------:R-:W1:Y:S01]  /*6ea0*/  LDCU.64 UR6, c[0x4][0x78] ;  /* 0x01000f00ff0677ac */ /* 0x000e620008000a00 */
[----:B------:R-:W4:Y:S01]  /*6eb0*/  LDC.64 R2, c[0x4][R3] ;  /* 0x0100000003027b82 */ /* 0x000f220000000a00 */
[----:B------:R-:W5:Y:S01]  /*6ec0*/  LDCU.64 UR4, c[0x4][0x10] ;  /* 0x01000200ff0477ac */ /* 0x000f620008000a00 */
[----:B---3--:R-:W-:Y:S01]  /*6ed0*/  MOV R5, UR9 ;  /* 0x0000000900057c02 */ /* 0x008fe20008000f00 */
[----:B------:R-:W-:Y:S01]  /*6ee0*/  IMAD.U32 R4, RZ, RZ, UR8 ;  /* 0x00000008ff047e24 */ /* 0x000fe2000f8e00ff */
[----:B-1----:R-:W-:Y:S01]  /*6ef0*/  MOV R7, UR7 ;  /* 0x0000000700077c02 */ /* 0x002fe20008000f00 */
[----:B------:R-:W-:Y:S01]  /*6f00*/  IMAD.U32 R6, RZ, RZ, UR6 ;  /* 0x00000006ff067e24 */ /* 0x000fe2000f8e00ff */
[----:B-----5:R-:W-:Y:S01]  /*6f10*/  MOV R11, UR5 ;  /* 0x00000005000b7c02 */ /* 0x020fe20008000f00 */
[----:B------:R-:W-:Y:S02]  /*6f20*/  IMAD.U32 R10, RZ, RZ, UR4 ;  /* 0x00000004ff0a7e24 */ /* 0x000fe4000f8e00ff */
[----:B------:R-:W-:Y:S07]  /*6f30*/  LEPC R20, `(.L_x_118) ;  /* 0x000000001014794e */ /* 0x000fee0000000000 */
[----:B--2-4-:R-:W-:Y:S05]  /*6f40*/  CALL.ABS.NOINC R2 ;  /* 0x0000000002007343 */ /* 0x014fea0003c00000 */
.L_x_118:
[----:B-1--4-:R-:W-:Y:S01]  /*6f50*/  SHF.L.U32 R3, R28, 0x10, RZ ;  /* 0x000000101c037819 */ /* 0x012fe200000006ff */
[----:B------:R-:W-:Y:S05]  /*6f60*/  WARPSYNC.ALL ;  /* 0x0000000000007948 */ /* 0x000fea0003800000 */
[----:B------:R-:W-:Y:S01]  /*6f70*/  R2UR UR4, R25 ;  /* 0x00000000190472ca */ /* 0x000fe200000e0000 */
[----:B------:R-:W1:Y:S01]  /*6f80*/  S2R R65, SR_CgaCtaId ;  /* 0x0000000000417919 */ /* 0x000e620000008800 */
[C---:B------:R-:W-:Y:S01]  /*6f90*/  SHF.L.U32 R20, R29.reuse, 0x10, RZ ;  /* 0x000000101d147819 */ /* 0x040fe200000006ff */
[----:B------:R-:W-:Y:S01]  /*6fa0*/  BSSY.RECONVERGENT B0, `(.L_x_119) ;  /* 0x0000054000007945 */ /* 0x000fe20003800200 */
[----:B------:R-:W-:Y:S02]  /*6fb0*/  LOP3.LUT R21, R29, 0xffff0000, RZ, 0xc0, !PT ;  /* 0xffff00001d157812 */ /* 0x000fe400078ec0ff */
[----:B------:R-:W-:Y:S02]  /*6fc0*/  ISETP.NE.AND P6, PT, R58, RZ, PT ;  /* 0x000000ff3a00720c */ /* 0x000fe40003fc5270 */
[----:B------:R-:W-:Y:S05]  /*6fd0*/  ISETP.NE.AND P0, PT, R57, RZ, PT ;  /* 0x000000ff3900720c */ /* 0x000fea0003f05270 */
[----:B------:R-:W3:Y:S02]  /*6fe0*/  LDTM.16dp256bit.x4 R4, tmem[UR4+0x20] ;  /* 0x00002004000479ee */ /* 0x000ee40008120000 */
[----:B---3--:R-:W-:Y:S01]  /*6ff0*/  FMUL R0, R24, R4 ;  /* 0x0000000418007220 */ /* 0x008fe20000400000 */
[----:B------:R-:W-:Y:S01]  /*7000*/  LOP3.LUT R4, R28, 0xffff0000, RZ, 0xc0, !PT ;  /* 0xffff00001c047812 */ /* 0x000fe200078ec0ff */
[C---:B------:R-:W-:Y:S01]  /*7010*/  FMUL R2, R24.reuse, R5 ;  /* 0x0000000518027220 */ /* 0x040fe20000400000 */
[C---:B------:R-:W-:Y:S01]  /*7020*/  FMUL R7, R24.reuse, R7 ;  /* 0x0000000718077220 */ /* 0x040fe20000400000 */
[C---:B------:R-:W-:Y:S01]  /*7030*/  FFMA R0, R27.reuse, R3, R0 ;  /* 0x000000031b007223 */ /* 0x040fe20000000000 */
[C---:B------:R-:W-:Y:S01]  /*7040*/  FMUL R3, R24.reuse, R6 ;  /* 0x0000000618037220 */ /* 0x040fe20000400000 */
[C---:B------:R-:W-:Y:S01]  /*7050*/  FFMA R2, R27.reuse, R4, R2 ;  /* 0x000000041b027223 */ /* 0x040fe20000000002 */
[C---:B------:R-:W-:Y:S01]  /*7060*/  FMUL R4, R24.reuse, R8 ;  /* 0x0000000818047220 */ /* 0x040fe20000400000 */
[----:B------:R-:W-:Y:S01]  /*7070*/  FMUL R8, R24, R12 ;  /* 0x0000000c18087220 */ /* 0x000fe20000400000 */
[C---:B------:R-:W-:Y:S01]  /*7080*/  FFMA R3, R27.reuse, R20, R3 ;  /* 0x000000141b037223 */ /* 0x040fe20000000003 */
[----:B------:R-:W-:Y:S01]  /*7090*/  FFMA R7, R27, R21, R7 ;  /* 0x000000151b077223 */ /* 0x000fe20000000007 */
[----:B------:R-:W-:Y:S01]  /*70a0*/  F2FP.BF16.F32.PACK_AB R32, R2, R0 ;  /* 0x000000000220723e */ /* 0x000fe200000010ff */
[----:B------:R-:W-:Y:S01]  /*70b0*/  FMUL R12, R24, R16 ;  /* 0x00000010180c7220 */ /* 0x000fe20000400000 */
[----:B------:R-:W-:Y:S01]  /*70c0*/  SHF.L.U32 R16, R30, 0x10, RZ ;  /* 0x000000101e107819 */ /* 0x000fe200000006ff */
[----:B------:R-:W-:Y:S01]  /*70d0*/  FMUL R5, R24, R9 ;  /* 0x0000000918057220 */ /* 0x000fe20000400000 */
[----:B------:R-:W-:Y:S01]  /*70e0*/  LOP3.LUT R0, R30, 0xffff0000, RZ, 0xc0, !PT ;  /* 0xffff00001e007812 */ /* 0x000fe200078ec0ff */
[C---:B------:R-:W-:Y:S01]  /*70f0*/  FMUL R6, R24.reuse, R10 ;  /* 0x0000000a18067220 */ /* 0x040fe20000400000 */
[----:B------:R-:W-:Y:S01]  /*7100*/  SHF.L.U32 R2, R31, 0x10, RZ ;  /* 0x000000101f027819 */ /* 0x000fe200000006ff */
[----:B------:R-:W-:Y:S01]  /*7110*/  FFMA R4, R27, R16, R4 ;  /* 0x000000101b047223 */ /* 0x000fe20000000004 */
[----:B------:R-:W-:Y:S01]  /*7120*/  F2FP.BF16.F32.PACK_AB R33, R7, R3 ;  /* 0x000000030721723e */ /* 0x000fe200000010ff */
[----:B------:R-:W-:Y:S01]  /*7130*/  FFMA R5, R27, R0, R5 ;  /* 0x000000001b057223 */ /* 0x000fe20000000005 */
[----:B------:R-:W-:Y:S01]  /*7140*/  LOP3.LUT R3, R31, 0xffff0000, RZ, 0xc0, !PT ;  /* 0xffff00001f037812 */ /* 0x000fe200078ec0ff */
[----:B------:R-:W-:Y:S01]  /*7150*/  FMUL R11, R24, R11 ;  /* 0x0000000b180b7220 */ /* 0x000fe20000400000 */
[C---:B------:R-:W-:Y:S01]  /*7160*/  SHF.L.U32 R0, R36.reuse, 0x10, RZ ;  /* 0x0000001024007819 */ /* 0x040fe200000006ff */
[C---:B------:R-:W-:Y:S01]  /*7170*/  FFMA R6, R27.reuse, R2, R6 ;  /* 0x000000021b067223 */ /* 0x040fe20000000006 */
[----:B------:R-:W-:Y:S01]  /*7180*/  LOP3.LUT R2, R36, 0xffff0000, RZ, 0xc0, !PT ;  /* 0xffff000024027812 */ /* 0x000fe200078ec0ff */
[----:B------:R-:W-:Y:S01]  /*7190*/  FFMA R11, R27, R3, R11 ;  /* 0x000000031b0b7223 */ /* 0x000fe2000000000b */
[----:B------:R-:W-:Y:S01]  /*71a0*/  SHF.L.U32 R3, R37, 0x10, RZ ;  /* 0x0000001025037819 */ /* 0x000fe200000006ff */
[C---:B------:R-:W-:Y:S01]  /*71b0*/  FMUL R9, R24.reuse, R13 ;  /* 0x0000000d18097220 */ /* 0x040fe20000400000 */
[----:B------:R-:W-:Y:S01]  /*71c0*/  F2FP.BF16.F32.PACK_AB R34, R5, R4 ;  /* 0x000000040522723e */ /* 0x000fe200000010ff */
[----:B------:R-:W-:Y:S01]  /*71d0*/  FMUL R10, R24, R14 ;  /* 0x0000000e180a7220 */ /* 0x000fe20000400000 */
[----:B------:R-:W-:Y:S01]  /*71e0*/  SHF.L.U32 R4, R39, 0x10, RZ ;  /* 0x0000001027047819 */ /* 0x000fe200000006ff */
[----:B------:R-:W-:Y:S01]  /*71f0*/  FFMA R8, R27, R0, R8 ;  /* 0x000000001b087223 */ /* 0x000fe20000000008 */
[----:B------:R-:W-:Y:S01]  /*7200*/  LOP3.LUT R0, R37, 0xffff0000, RZ, 0xc0, !PT ;  /* 0xffff000025007812 */ /* 0x000fe200078ec0ff */
[C---:B------:R-:W-:Y:S01]  /*7210*/  FFMA R9, R27.reuse, R2, R9 ;  /* 0x000000021b097223 */ /* 0x040fe20000000009 */
[C---:B------:R-:W-:Y:S01]  /*7220*/  SHF.L.U32 R2, R38.reuse, 0x10, RZ ;  /* 0x0000001026027819 */ /* 0x040fe200000006ff */
[----:B------:R-:W-:Y:S01]  /*7230*/  FFMA R10, R27, R3, R10 ;  /* 0x000000031b0a7223 */ /* 0x000fe2000000000a */
[----:B------:R-:W-:Y:S01]  /*7240*/  LOP3.LUT R3, R38, 0xffff0000, RZ, 0xc0, !PT ;  /* 0xffff000026037812 */ /* 0x000fe200078ec0ff */
[C---:B------:R-:W-:Y:S01]  /*7250*/  FMUL R15, R24.reuse, R15 ;  /* 0x0000000f180f7220 */ /* 0x040fe20000400000 */
[----:B------:R-:W-:Y:S01]  /*7260*/  LOP3.LUT R5, R39, 0xffff0000, RZ, 0xc0, !PT ;  /* 0xffff000027057812 */ /* 0x000fe200078ec0ff */
[C---:B------:R-:W-:Y:S01]  /*7270*/  FMUL R13, R24.reuse, R17 ;  /* 0x00000011180d7220 */ /* 0x040fe20000400000 */
[----:B------:R-:W-:Y:S01]  /*7280*/  F2FP.BF16.F32.PACK_AB R35, R11, R6 ;  /* 0x000000060b23723e */ /* 0x000fe200000010ff */
[C---:B------:R-:W-:Y:S01]  /*7290*/  FMUL R14, R24.reuse, R18 ;  /* 0x00000012180e7220 */ /* 0x040fe20000400000 */
[C---:B------:R-:W-:Y:S01]  /*72a0*/  FFMA R15, R27.reuse, R0, R15 ;  /* 0x000000001b0f7223 */ /* 0x040fe2000000000f */
[----:B------:R-:W-:Y:S01]  /*72b0*/  FMUL R19, R24, R19 ;  /* 0x0000001318137220 */ /* 0x000fe20000400000 */
[----:B------:R-:W-:Y:S01]  /*72c0*/  FFMA R12, R27, R2, R12 ;  /* 0x000000021b0c7223 */ /* 0x000fe2000000000c */
[----:B------:R3:W-:Y:S01]  /*72d0*/  STSM.16.M88.4 [R60+0x1200], R32 ;  /* 0x001200203c007844 */ /* 0x0007e20000000200 */
[----:B------:R-:W-:Y:S01]  /*72e0*/  F2FP.BF16.F32.PACK_AB R8, R9, R8 ;  /* 0x000000080908723e */ /* 0x000fe200000010ff */
[----:B------:R-:W-:Y:S01]  /*72f0*/  FFMA R13, R27, R3, R13 ;  /* 0x000000031b0d7223 */ /* 0x000fe2000000000d */
[----:B------:R-:W-:Y:S01]  /*7300*/  F2FP.BF16.F32.PACK_AB R9, R15, R10 ;  /* 0x0000000a0f09723e */ /* 0x000fe200000010ff */
[C---:B------:R-:W-:Y:S01]  /*7310*/  FFMA R14, R27.reuse, R4, R14 ;  /* 0x000000041b0e7223 */ /* 0x040fe2000000000e */
[----:B------:R-:W-:Y:S01]  /*7320*/  FFMA R19, R27, R5, R19 ;  /* 0x000000051b137223 */ /* 0x000fe20000000013 */
[----:B------:R-:W-:Y:S02]  /*7330*/  MOV R0, UR46 ;  /* 0x0000002e00007c02 */ /* 0x000fe40008000f00 */
[----:B------:R-:W-:Y:S02]  /*7340*/  F2FP.BF16.F32.PACK_AB R10, R13, R12 ;  /* 0x0000000c0d0a723e */ /* 0x000fe400000010ff */
[----:B------:R-:W-:Y:S02]  /*7350*/  F2FP.BF16.F32.PACK_AB R11, R19, R14 ;  /* 0x0000000e130b723e */ /* 0x000fe400000010ff */
[----:B------:R-:W-:Y:S02]  /*7360*/  @P6 LEA R0, R0, UR44, 0x3 ;  /* 0x0000002c00006c11 */ /* 0x000fe4000f8e18ff */
[----:B------:R-:W-:Y:S01]  /*7370*/  LEA R2, R61, UR44, 0x3 ;  /* 0x0000002c3d027c11 */ /* 0x000fe2000f8e18ff */
[----:B------:R3:W-:Y:S01]  /*7380*/  STSM.16.M88.4 [R59+0x1200], R8 ;  /* 0x001200083b007844 */ /* 0x0007e20000000200 */
[----:B------:R-:W-:Y:S02]  /*7390*/  @P6 IADD3 R0, PT, PT, R0, 0xa0, RZ ;  /* 0x000000a000006810 */ /* 0x000fe40007ffe0ff */
[----:B------:R-:W-:Y:S01]  /*73a0*/  @P6 SHF.L.U32 R3, R55, 0x1f, RZ ;  /* 0x0000001f37036819 */ /* 0x000fe200000006ff */
[----:B------:R-:W-:Y:S01]  /*73b0*/  @!PT LDS RZ, [RZ] ;  /* 0x00000000fffff984 */ /* 0x000fe20000000800 */
[----:B------:R-:W-:Y:S01]  /*73c0*/  @!PT LDS RZ, [RZ] ;  /* 0x00000000fffff984 */ /* 0x000fe20000000800 */
[----:B------:R-:W-:Y:S01]  /*73d0*/  @!PT LDS RZ, [RZ] ;  /* 0x00000000fffff984 */ /* 0x000fe20000000800 */
[----:B------:R-:W-:Y:S01]  /*73e0*/  @!PT LDS RZ, [RZ] ;  /* 0x00000000fffff984 */ /* 0x000fe20000000800 */
[----:B------:R4:W-:Y:S06]  /*73f0*/  MEMBAR.ALL.CTA ;  /* 0x0000000000007992 */ /* 0x0009ec0000008000 */
[----:B----4-:R-:W4:Y:S01]  /*7400*/  FENCE.VIEW.ASYNC.S ;  /* 0x00000000000073c6 */ /* 0x010f220000000000 */
[----:B-1----:R-:W-:Y:S01]  /*7410*/  @P6 PRMT R0, R65, 0x654, R0 ;  /* 0x0000065441006816 */ /* 0x002fe20000000000 */
[----:B----4-:R-:W-:Y:S06]  /*7420*/  BAR.SYNC.DEFER_BLOCKING 0x1, 0x80 ;  /* 0x0042000000007b1d */ /* 0x010fec0000010000 */
[----:B------:R-:W-:Y:S05]  /*7430*/  @P0 BRA `(.L_x_120) ;  /* 0x0000000000280947 */ /* 0x000fea0003800000 */
[----:B------:R-:W1:Y:S01]  /*7440*/  LDCU.64 UR6, c[0x0][0x348] ;  /* 0x00006900ff0677ac */ /* 0x000e620008000a00 */
[----:B------:R-:W-:Y:S02]  /*7450*/  UIADD3 UR9, UPT, UPT, UR49, 0x20, URZ ;  /* 0x0000002031097890 */ /* 0x000fe4000fffe0ff */
[----:B------:R-:W-:Y:S01]  /*7460*/  UIADD3 UR8, UPT, UPT, UR44, 0x1200, URZ ;  /* 0x000012002c087890 */ /* 0x000fe2000fffe0ff */
[----:B------:R-:W-:Y:S01]  /*7470*/  UMOV UR10, UR50 ;  /* 0x00000032000a7c82 */ /* 0x000fe20008000000 */
[----:B------:R-:W-:Y:S01]  /*7480*/  UMOV UR11, UR36 ;  /* 0x00000024000b7c82 */ /* 0x000fe20008000000 */
[----:B-1----:R-:W-:Y:S04]  /*7490*/  UIADD3 UR4, UP0, UPT, UR6, 0x680, URZ ;  /* 0x0000068006047890 */ /* 0x002fe8000ff1e0ff */
[----:B------:R-:W-:Y:S09]  /*74a0*/  UIADD3.X UR5, UPT, UPT, URZ, UR7, URZ, UP0, !UPT ;  /* 0x00000007ff057290 */ /* 0x000ff200087fe4ff */
[----:B------:R1:W-:Y:S01]  /*74b0*/  UTMASTG.3D [UR8], [UR4] ;  /* 0x00000008040073b5 */ /* 0x0003e20008010000 */
[----:B------:R0:W-:Y:S01]  /*74c0*/  UTMACMDFLUSH ;  /* 0x00000000000079b7 */ /* 0x0001e20000000000 */
[----:B-1----:R-:W-:Y:S04]  /*74d0*/  DEPBAR.LE SB0, 0x1 ;  /* 0x000080400000791a */ /* 0x002fe80000000000 */
.L_x_120:
[----:B------:R-:W-:Y:S05]  /*74e0*/  BSYNC.RECONVERGENT B0 ;  /* 0x0000000000007941 */ /* 0x000fea0003800200 */
.L_x_119:
[----:B------:R-:W-:Y:S01]  /*74f0*/  BAR.SYNC.DEFER_BLOCKING 0x1, 0x80 ;  /* 0x0042000000007b1d */ /* 0x000fe20000010000 */
[----:B------:R-:W-:Y:S04]  /*7500*/  UIADD3 UR4, UPT, UPT, UR46, 0x1, URZ ;  /* 0x000000012e047890 */ /* 0x000fe8000fffe0ff */
[----:B------:R-:W-:Y:S04]  /*7510*/  UISETP.NE.AND UP0, UPT, UR4, 0x4, UPT ;  /* 0x000000040400788c */ /* 0x000fe8000bf05270 */
[----:B------:R-:W-:Y:S01]  /*7520*/  USEL UR45, UR4, URZ, UP0 ;  /* 0x000000ff042d7287 */ /* 0x000fe20008000000 */
[----:B------:R1:W-:Y:S01]  /*7530*/  @P6 SYNCS.ARRIVE.TRANS64.RED.A1T0 RZ, [R0+URZ], RZ ;  /* 0x000000ff00ff69a7 */ /* 0x0003e200081004ff */
[----:B------:R-:W-:Y:S01]  /*7540*/  BSSY B1, `(.L_x_121) ;  /* 0x0000014000017945 */ /* 0x000fe20003800000 */
[----:B------:R-:W4:Y:S02]  /*7550*/  @P6 SYNCS.PHASECHK.TRANS64.TRYWAIT P0, [R2+URZ+0x80], R3 ;  /* 0x00008003020065a7 */ /* 0x000f2400080011ff */
[----:B----4-:R-:W-:Y:S01]  /*7560*/  @P6 SEL R63, RZ, 0x1, !P0 ;  /* 0x00000001ff3f6807 */ /* 0x010fe20004000000 */
[----:B-1----:R-:W-:Y:S06]  /*7570*/  @!P6 BRA `(.L_x_122) ;  /* 0x000000000040e947 */ /* 0x002fec0003800000 */
[----:B------:R-:W-:Y:S01]  /*7580*/  ISETP.NE.AND P1, PT, R64, RZ, PT ;  /* 0x000000ff4000720c */ /* 0x000fe20003f25270 */
[----:B------:R-:W-:Y:S01]  /*7590*/  BSSY B0, `(.L_x_123) ;  /* 0x0000009000007945 */ /* 0x000fe20003800000 */
[----:B------:R-:W-:Y:S11]  /*75a0*/  ISETP.NE.AND P0, PT, R63, RZ, PT ;  /* 0x000000ff3f00720c */ /* 0x000ff60003f05270 */
[----:B------:R-:W-:Y:S05]  /*75b0*/  @P1 IMAD R3, R61, 0x1000, R62 ;  /* 0x000010003d031824 */ /* 0x000fea00078e023e */
[----:B------:R-:W-:Y:S05]  /*75c0*/  @P1 IADD3 R0, PT, PT, R3, UR44, RZ ;  /* 0x0000002c03001c10 */ /* 0x000fea000fffe0ff */
[----:B------:R-:W-:Y:S01]  /*75d0*/  @P1 IMAD.IADD R0, R56, 0x1, R0 ;  /* 0x0000000138001824 */ /* 0x000fe200078e0200 */
[----:B------:R-:W-:Y:S06]  /*75e0*/  @P0 BRA `(.L_x_124) ;  /* 0x00000000000c0947 */ /* 0x000fec0003800000 */
[----:B------:R-:W-:Y:S04]  /*75f0*/  SHF.L.U32 R4, R55, 0x1f, RZ ;  /* 0x0000001f37047819 */ /* 0x000fe800000006ff */
[----:B------:R-:W1:Y:S02]  /*7600*/  SYNCS.PHASECHK.TRANS64.TRYWAIT P0, [R2+URZ+0x80], R4 ;  /* 0x00008004020075a7 */ /* 0x000e6400080011ff */
[----:B-1----:R-:W-:Y:S05]  /*7610*/  @!P0 BRA `(.L_x_125) ;  /* 0x0000001c00f88947 */ /* 0x002fea0003800000 */
.L_x_124:
[----:B------:R-:W-:Y:S05]  /*7620*/  BSYNC B0 ;  /* 0x0000000000007941 */ /* 0x000fea0003800000 */
.L_x_123:
[----:B------:R-:W-:Y:S02]  /*7630*/  ISETP.NE.AND P0, PT, R64, RZ, PT ;  /* 0x000000ff4000720c */ /* 0x000fe40003f05270 */
[----:B------:R-:W-:Y:S11]  /*7640*/  IADD3 R61, PT, PT, R61, 0x1, RZ ;  /* 0x000000013d3d7810 */ /* 0x000ff60007ffe0ff */
[----:B------:R-:W-:Y:S05]  /*7650*/  @P0 WARPSYNC.ALL ;  /* 0x0000000000000948 */ /* 0x000fea0003800000 */
[----:B------:R4:W1:Y:S04]  /*7660*/  @P0 LDSM.16.M88.4 R28, [R3+UR44+0x200] ;  /* 0x0002002c031c083b */ /* 0x0008680008000200 */
[----:B------:R4:W1:Y:S02]  /*7670*/  @P0 LDSM.16.M88.4 R36, [R0+0x200] ;  /* 0x000200000024083b */ /* 0x0008640000000200 */
.L_x_122:
[----:B------:R-:W-:Y:S05]  /*7680*/  BSYNC B1 ;  /* 0x0000000000017941 */ /* 0x000fea0003800000 */
.L_x_121:
[----:B----4-:R-:W-:Y:S05]  /*7690*/  VIADD R0, R25, 0x40 ;  /* 0x0000004019007836 */ /* 0x010fea0000000000 */
[----:B------:R-:W-:Y:S04]  /*76a0*/  SHF.R.U32.HI R0, RZ, 0x15, R0 ;  /* 0x00000015ff007819 */ /* 0x000fe80000011600 */
[----:B------:R-:W-:Y:S11]  /*76b0*/  LOP3.LUT P0, RZ, R0, 0x3, R46, 0x48, !PT ;  /* 0x0000000300ff7812 */ /* 0x000ff6000780482e */
[----:B------:R-:W-:Y:S02]  /*76c0*/  @!UPT UIADD3 URZ, UPT, UPT, URZ, URZ, URZ ;  /* 0x000000fffffff290 */ /* 0x000fe4000fffe0ff */
[----:B------:R-:W-:Y:S05]  /*76d0*/  @!P0 BRA `(.L_x_126) ;  /* 0x0000000000408947 */ /* 0x000fea0003800000 */
[----:B------:R-:W4:Y:S01]  /*76e0*/  LDCU.64 UR8, c[0x4][0x70] ;  /* 0x01000e00ff0877ac */ /* 0x000f220008000a00 */
[----:B------:R-:W-:Y:S01]  /*76f0*/  MOV R3, 0x0 ;  /* 0x0000000000037802 */ /* 0x000fe20000000f00 */
[----:B------:R-:W-:Y:S02]  /*7700*/  HFMA2 R12, -RZ, RZ, 0, 5.9604644775390625e-08 ;  /* 0x00000001ff0c7431 */ /* 0x000fe400000001ff */
[----:B---3--:R-:W-:Y:S02]  /*7710*/  IMAD.MOV.U32 R8, RZ, RZ, 0x192 ;  /* 0x00000192ff087424 */ /* 0x008fe400078e00ff */
[----:B------:R-:W-:Y:S01]  /*7720*/  IMAD.MOV.U32 R13, RZ, RZ, RZ ;  /* 0x000000ffff0d7224 */ /* 0x000fe200078e00ff */
[----:B------:R-:W3:Y:S01]  /*7730*/  LDCU.64 UR6, c[0x4][0x78] ;  /* 0x01000f00ff0677ac */ /* 0x000ee20008000a00 */
[----:B-1----:R-:W1:Y:S01]  /*7740*/  LDC.64 R2, c[0x4][R3] ;  /* 0x0100000003027b82 */ /* 0x002e620000000a00 */
[----:B------:R-:W5:Y:S01]  /*7750*/  LDCU.64 UR4, c[0x4][0x10] ;  /* 0x01000200ff0477ac */ /* 0x000f620008000a00 */
[----:B----4-:R-:W-:Y:S01]  /*7760*/  MOV R5, UR9 ;  /* 0x0000000900057c02 */ /* 0x010fe20008000f00 */
[----:B------:R-:W-:Y:S01]  /*7770*/  IMAD.U32 R4, RZ, RZ, UR8 ;  /* 0x00000008ff047e24 */ /* 0x000fe2000f8e00ff */
[----:B---3--:R-:W-:Y:S01]  /*7780*/  MOV R7, UR7 ;  /* 0x0000000700077c02 */ /* 0x008fe20008000f00 */
[----:B------:R-:W-:Y:S01]  /*7790*/  IMAD.U32 R6, RZ, RZ, UR6 ;  /* 0x00000006ff067e24 */ /* 0x000fe2000f8e00ff */
[----:B-----5:R-:W-:Y:S01]  /*77a0*/  MOV R11, UR5 ;  /* 0x00000005000b7c02 */ /* 0x020fe20008000f00 */
[----:B------:R-:W-:Y:S02]  /*77b0*/  IMAD.U32 R10, RZ, RZ, UR4 ;  /* 0x00000004ff0a7e24 */ /* 0x000fe4000f8e00ff */
[----:B------:R-:W-:Y:S07]  /*77c0*/  LEPC R20, `(.L_x_126) ;  /* 0x000000001014794e */ /* 0x000fee0000000000 */
[----:B-12---:R-:W-:Y:S05]  /*77d0*/  CALL.ABS.NOINC R2 ;  /* 0x0000000002007343 */ /* 0x006fea0003c00000 */
.L_x_126:
[----:B-1----:R-:W-:Y:S01]  /*77e0*/  SHF.L.U32 R3, R28, 0x10, RZ ;  /* 0x000000101c037819 */ /* 0x002fe200000006ff */
[----:B------:R-:W-:Y:S05]  /*77f0*/  WARPSYNC.ALL ;  /* 0x0000000000007948 */ /* 0x000fea0003800000 */
[----:B------:R-:W-:Y:S01]  /*7800*/  R2UR UR4, R25 ;  /* 0x00000000190472ca */ /* 0x000fe200000e0000 */
[----:B------:R-:W-:Y:S01]  /*7810*/  BSSY.RECONVERGENT B0, `(.L_x_127) ;  /* 0x0000055000007945 */ /* 0x000fe20003800200 */
[C---:B------:R-:W-:Y:S02]  /*7820*/  SHF.L.U32 R20, R29.reuse, 0x10, RZ ;  /* 0x000000101d147819 */ /* 0x040fe400000006ff */
[----:B------:R-:W-:Y:S02]  /*7830*/  LOP3.LUT R21, R29, 0xffff0000, RZ, 0xc0, !PT ;  /* 0xffff00001d157812 */ /* 0x000fe400078ec0ff */
[----:B------:R-:W-:Y:S02]  /*7840*/  ISETP.NE.AND P6, PT, R58, RZ, PT ;  /* 0x000000ff3a00720c */ /* 0x000fe40003fc5270 */
[----:B------:R-:W-:Y:S05]  /*7850*/  ISETP.NE.AND P0, PT, R57, RZ, PT ;  /* 0x000000ff3900720c */ /* 0x000fea0003f05270 */
[----:B---3--:R-:W1:Y:S02]  /*7860*/  LDTM.16dp256bit.x4 R4, tmem[UR4+0x40] ;  /* 0x00004004000479ee */ /* 0x008e640008120000 */
[----:B-1----:R-:W-:Y:S01]  /*7870*/  FMUL R0, R24, R4 ;  /* 0x0000000418007220 */ /* 0x002fe20000400000 */
[----:B------:R-:W-:Y:S01]  /*7880*/  LOP3.LUT R4, R28, 0xffff0000, RZ, 0xc0, !PT ;  /* 0xffff00001c047812 */ /* 0x000fe200078ec0ff */
[C---:B------:R-:W-:Y:S01]  /*7890*/  FMUL R2, R24.reuse, R5 ;  /* 0x0000000518027220 */ /* 0x040fe20000400000 */
        /* <DEDUP_REMOVED lines=26> */
[----:B------:R-:W-:Y:S01]  /*7a40*/  FMUL R10, R24, R14 ;  /* 0x0000000e180a7220 */ /* 0x000fe20000400000 */
[----:B------:R-:W-:Y:S01]  /*7a50*/  SHF.L.U32 R4, R39, 0x10, RZ ;  /* 0x0000001027047819 */ /* 0x000fe200000006ff */
[----:B------:R-:W-:Y:S01]  /*7a60*/  FFMA R11, R27, R16, R11 ;  /* 0x000000101b0b7223 */ /* 0x000fe2000000000b */
[----:B------:R-:W-:Y:S01]  /*7a70*/  LOP3.LUT R5, R39, 0xffff0000, RZ, 0xc0, !PT ;  /* 0xffff000027057812 */ /* 0x000fe200078ec0ff */
[----:B------:R-:W-:Y:S01]  /*7a80*/  FFMA R8, R27, R0, R8 ;  /* 0x000000001b087223 */ /* 0x000fe20000000008 */
[----:B------:R-:W-:Y:S01]  /*7a90*/  LOP3.LUT R0, R37, 0xffff0000, RZ, 0xc0, !PT ;  /* 0xffff000025007812 */ /* 0x000fe200078ec0ff */
[C---:B------:R-:W-:Y:S01]  /*7aa0*/  FFMA R9, R27.reuse, R2, R9 ;  /* 0x000000021b097223 */ /* 0x040fe20000000009 */
[C---:B------:R-:W-:Y:S01]  /*7ab0*/  SHF.L.U32 R2, R38.reuse, 0x10, RZ ;  /* 0x0000001026027819 */ /* 0x040fe200000006ff */
[----:B------:R-:W-:Y:S01]  /*7ac0*/  FFMA R10, R27, R3, R10 ;  /* 0x000000031b0a7223 */ /* 0x000fe2000000000a */
[----:B------:R-:W-:Y:S01]  /*7ad0*/  LOP3.LUT R3, R38, 0xffff0000, RZ, 0xc0, !PT ;  /* 0xffff000026037812 */ /* 0x000fe200078ec0ff */
[C---:B------:R-:W-:Y:S01]  /*7ae0*/  FMUL R15, R24.reuse, R15 ;  /* 0x0000000f180f7220 */ /* 0x040fe20000400000 */
[----:B------:R-:W-:Y:S01]  /*7af0*/  F2FP.BF16.F32.PACK_AB R35, R11, R6 ;  /* 0x000000060b23723e */ /* 0x000fe200000010ff */
[C---:B------:R-:W-:Y:S01]  /*7b00*/  FMUL R13, R24.reuse, R17 ;  /* 0x00000011180d7220 */ /* 0x040fe20000400000 */
[C---:B------:R-:W-:Y:S01]  /*7b10*/  FMUL R14, R24.reuse, R18 ;  /* 0x00000012180e7220 */ /* 0x040fe20000400000 */
[----:B------:R-:W-:Y:S01]  /*7b20*/  FFMA R15, R27, R0, R15 ;  /* 0x000000001b0f7223 */ /* 0x000fe2000000000f */
[----:B------:R-:W-:Y:S01]  /*7b30*/  FMUL R19, R24, R19 ;  /* 0x0000001318137220 */ /* 0x000fe20000400000 */
[----:B------:R1:W-:Y:S01]  /*7b40*/  STSM.16.M88.4 [R60+0x2200], R32 ;  /* 0x002200203c007844 */ /* 0x0003e20000000200 */
[----:B------:R-:W-:Y:S01]  /*7b50*/  F2FP.BF16.F32.PACK_AB R8, R9, R8 ;  /* 0x000000080908723e */ /* 0x000fe200000010ff */
[----:B------:R-:W-:Y:S01]  /*7b60*/  FFMA R12, R27, R2, R12 ;  /* 0x000000021b0c7223 */ /* 0x000fe2000000000c */
[----:B------:R-:W-:Y:S01]  /*7b70*/  F2FP.BF16.F32.PACK_AB R9, R15, R10 ;  /* 0x0000000a0f09723e */ /* 0x000fe200000010ff */
[C---:B------:R-:W-:Y:S01]  /*7b80*/  FFMA R13, R27.reuse, R3, R13 ;  /* 0x000000031b0d7223 */ /* 0x040fe2000000000d */
        /* <DEDUP_REMOVED lines=15> */
[----:B---3--:R-:W3:Y:S01]  /*7c80*/  FENCE.VIEW.ASYNC.S ;  /* 0x00000000000073c6 */ /* 0x008ee20000000000 */
[----:B------:R-:W-:Y:S01]  /*7c90*/  @P6 PRMT R0, R65, 0x654, R0 ;  /* 0x0000065441006816 */ /* 0x000fe20000000000 */
[----:B---3--:R-:W-:Y:S06]  /*7ca0*/  BAR.SYNC.DEFER_BLOCKING 0x1, 0x80 ;  /* 0x0042000000007b1d */ /* 0x008fec0000010000 */
[----:B------:R-:W-:Y:S05]  /*7cb0*/  @P0 BRA `(.L_x_128) ;  /* 0x0000000000280947 */ /* 0x000fea0003800000 */
[----:B------:R-:W3:Y:S01]  /*7cc0*/  LDCU.64 UR6, c[0x0][0x348] ;  /* 0x00006900ff0677ac */ /* 0x000ee20008000a00 */
[----:B------:R-:W-:Y:S02]  /*7cd0*/  UIADD3 UR9, UPT, UPT, UR49, 0x40, URZ ;  /* 0x0000004031097890 */ /* 0x000fe4000fffe0ff */
[----:B------:R-:W-:Y:S01]  /*7ce0*/  UIADD3 UR8, UPT, UPT, UR44, 0x2200, URZ ;  /* 0x000022002c087890 */ /* 0x000fe2000fffe0ff */
[----:B------:R-:W-:Y:S01]  /*7cf0*/  UMOV UR10, UR50 ;  /* 0x00000032000a7c82 */ /* 0x000fe20008000000 */
[----:B------:R-:W-:Y:S01]  /*7d00*/  UMOV UR11, UR36 ;  /* 0x00000024000b7c82 */ /* 0x000fe20008000000 */
[----:B---3--:R-:W-:Y:S04]  /*7d10*/  UIADD3 UR4, UP0, UPT, UR6, 0x680, URZ ;  /* 0x0000068006047890 */ /* 0x008fe8000ff1e0ff */
[----:B------:R-:W-:Y:S09]  /*7d20*/  UIADD3.X UR5, UPT, UPT, URZ, UR7, URZ, UP0, !UPT ;  /* 0x00000007ff057290 */ /* 0x000ff200087fe4ff */
[----:B------:R3:W-:Y:S01]  /*7d30*/  UTMASTG.3D [UR8], [UR4] ;  /* 0x00000008040073b5 */ /* 0x0007e20008010000 */
[----:B------:R0:W-:Y:S01]  /*7d40*/  UTMACMDFLUSH ;  /* 0x00000000000079b7 */ /* 0x0001e20000000000 */
[----:B---3--:R-:W-:Y:S04]  /*7d50*/  DEPBAR.LE SB0, 0x1 ;  /* 0x000080400000791a */ /* 0x008fe80000000000 */
.L_x_128:
[----:B------:R-:W-:Y:S05]  /*7d60*/  BSYNC.RECONVERGENT B0 ;  /* 0x0000000000007941 */ /* 0x000fea0003800200 */
.L_x_127:
        /* <DEDUP_REMOVED lines=8> */
[----:B---3--:R-:W-:Y:S06]  /*7df0*/  @!P6 BRA `(.L_x_130) ;  /* 0x000000000040e947 */ /* 0x008fec0003800000 */
        /* <DEDUP_REMOVED lines=8> */
[----:B------:R-:W3:Y:S02]  /*7e80*/  SYNCS.PHASECHK.TRANS64.TRYWAIT P0, [R3+URZ+0x80], R0 ;  /* 0x00008000030075a7 */ /* 0x000ee400080011ff */
[----:B---3--:R-:W-:Y:S05]  /*7e90*/  @!P0 BRA `(.L_x_133) ;  /* 0x0000001400ec8947 */ /* 0x008fea0003800000 */
.L_x_132:
[----:B------:R-:W-:Y:S05]  /*7ea0*/  BSYNC B0 ;  /* 0x0000000000007941 */ /* 0x000fea0003800000 */
.L_x_131:
[----:B------:R-:W-:Y:S11]  /*7eb0*/  ISETP.NE.AND P0, PT, R64, RZ, PT ;  /* 0x000000ff4000720c */ /* 0x000ff60003f05270 */
[----:B------:R-:W-:Y:S02]  /*7ec0*/  @!UPT UIADD3 URZ, UPT, UPT, URZ, URZ, URZ ;  /* 0x000000fffffff290 */ /* 0x000fe4000fffe0ff */
[----:B------:R-:W-:Y:S05]  /*7ed0*/  @P0 WARPSYNC.ALL ;  /* 0x0000000000000948 */ /* 0x000fea0003800000 */
[----:B------:R4:W1:Y:S04]  /*7ee0*/  @P0 LDSM.16.M88.4 R28, [R61+UR44+0x200] ;  /* 0x0002002c3d1c083b */ /* 0x0008680008000200 */
[----:B------:R4:W1:Y:S02]  /*7ef0*/  @P0 LDSM.16.M88.4 R36, [R2+0x200] ;  /* 0x000200000224083b */ /* 0x0008640000000200 */
.L_x_130:
[----:B------:R-:W-:Y:S05]  /*7f00*/  BSYNC B1 ;  /* 0x0000000000017941 */ /* 0x000fea0003800000 */
.L_x_129:
[----:B---3--:R-:W-:Y:S05]  /*7f10*/  VIADD R0, R25, 0x60 ;  /* 0x0000006019007836 */ /* 0x008fea0000000000 */
[----:B------:R-:W-:Y:S04]  /*7f20*/  SHF.R.U32.HI R0, RZ, 0x15, R0 ;  /* 0x00000015ff007819 */ /* 0x000fe80000011600 */
[----:B------:R-:W-:Y:S11]  /*7f30*/  LOP3.LUT P0, RZ, R0, 0x3, R46, 0x48, !PT ;  /* 0x0000000300ff7812 */ /* 0x000ff6000780482e */
[----:B------:R-:W-:Y:S02]  /*7f40*/  @!UPT UIADD3 URZ, UPT, UPT, URZ, URZ, URZ ;  /* 0x000000fffffff290 */ /* 0x000fe4000fffe0ff */
[----:B------:R-:W-:Y:S05]  /*7f50*/  @!P0 BRA `(.L_x_134) ;  /* 0x0000000000408947 */ /* 0x000fea0003800000 */
[----:B------:R-:W3:Y:S01]  /*7f60*/  LDCU.64 UR8, c[0x4][0x70] ;  /* 0x01000e00ff0877ac */ /* 0x000ee20008000a00 */
[----:B------:R-:W-:Y:S01]  /*7f70*/  MOV R3, 0x0 ;  /* 0x0000000000037802 */ /* 0x000fe20000000f00 */
[----:B------:R-:W-:Y:S02]  /*7f80*/  HFMA2 R12, -RZ, RZ, 0, 5.9604644775390625e-08 ;  /* 0x00000001ff0c7431 */ /* 0x000fe400000001ff */
[----:B-1----:R-:W-:Y:S02]  /*7f90*/  IMAD.MOV.U32 R8, RZ, RZ, 0x192 ;  /* 0x00000192ff087424 */ /* 0x002fe400078e00ff */
[----:B------:R-:W-:Y:S01]  /*7fa0*/  IMAD.MOV.U32 R13, RZ, RZ, RZ ;  /* 0x000000ffff0d7224 */ /* 0x000fe200078e00ff */
[----:B------:R-:W1:Y:S01]  /*7fb0*/  LDCU.64 UR6, c[0x4][0x78] ;  /* 0x01000f00ff0677ac */ /* 0x000e620008000a00 */
[----:B----4-:R-:W4:Y:S01]  /*7fc0*/  LDC.64 R2, c[0x4][R3] ;  /* 0x0100000003027b82 */ /* 0x010f220000000a00 */
        /* <DEDUP_REMOVED lines=9> */
.L_x_134:
[----:B------:R-:W-:Y:S01]  /*8060*/  ISETP.NE.AND P0, PT, R57, RZ, PT ;  /* 0x000000ff3900720c */ /* 0x000fe20003f05270 */
[----:B------:R-:W-:Y:S05]  /*8070*/  WARPSYNC.ALL ;  /* 0x0000000000007948 */ /* 0x000fea0003800000 */
[----:B------:R-:W-:Y:S01]  /*8080*/  R2UR UR4, R25 ;  /* 0x00000000190472ca */ /* 0x000fe200000e0000 */
[----:B------:R-:W3:Y:S01]  /*8090*/  S2UR UR5, SR_CgaCtaId ;  /* 0x00000000000579c3 */ /* 0x000ee20000008800 */
[C---:B-1----:R-:W-:Y:S01]  /*80a0*/  SHF.L.U32 R0, R28.reuse, 0x10, RZ ;  /* 0x000000101c007819 */ /* 0x042fe200000006ff */
[----:B------:R-:W-:Y:S01]  /*80b0*/  BSSY.RECONVERGENT B0, `(.L_x_135) ;  /* 0x0000052000007945 */ /* 0x000fe20003800200 */
[----:B----4-:R-:W-:Y:S02]  /*80c0*/  LOP3.LUT R2, R28, 0xffff0000, RZ, 0xc0, !PT ;  /* 0xffff00001c027812 */ /* 0x010fe400078ec0ff */
[C---:B------:R-:W-:Y:S02]  /*80d0*/  SHF.L.U32 R3, R29.reuse, 0x10, RZ ;  /* 0x000000101d037819 */ /* 0x040fe400000006ff */
[----:B------:R-:W-:Y:S02]  /*80e0*/  LOP3.LUT R20, R29, 0xffff0000, RZ, 0xc0, !PT ;  /* 0xffff00001d147812 */ /* 0x000fe400078ec0ff */
[C---:B------:R-:W-:Y:S02]  /*80f0*/  SHF.L.U32 R21, R30.reuse, 0x10, RZ ;  /* 0x000000101e157819 */ /* 0x040fe400000006ff */
[----:B------:R-:W-:Y:S01]  /*8100*/  LOP3.LUT R25, R30, 0xffff0000, RZ, 0xc0, !PT ;  /* 0xffff00001e197812 */ /* 0x000fe200078ec0ff */
[----:B------:R-:W1:Y:S01]  /*8110*/  LDTM.16dp256bit.x4 R4, tmem[UR4+0x60] ;  /* 0x00006004000479ee */ /* 0x000e620008120000 */
[----:B------:R-:W-:Y:S01]  /*8120*/  R2UR UR4, R26 ;  /* 0x000000001a0472ca */ /* 0x000fe200000e0000 */
[----:B------:R-:W-:Y:S01]  /*8130*/  NOP ;  /* 0x0000000000007918 */ /* 0x000fe20000000000 */
[C---:B------:R-:W-:Y:S02]  /*8140*/  SHF.L.U32 R26, R31.reuse, 0x10, RZ ;  /* 0x000000101f1a7819 */ /* 0x040fe400000006ff */
[----:B------:R-:W-:Y:S02]  /*8150*/  LOP3.LUT R28, R31, 0xffff0000, RZ, 0xc0, !PT ;  /* 0xffff00001f1c7812 */ /* 0x000fe400078ec0ff */
[C---:B------:R-:W-:Y:S02]  /*8160*/  SHF.L.U32 R29, R36.reuse, 0x10, RZ ;  /* 0x00000010241d7819 */ /* 0x040fe400000006ff */
[----:B------:R-:W-:Y:S02]  /*8170*/  LOP3.LUT R30, R36, 0xffff0000, RZ, 0xc0, !PT ;  /* 0xffff0000241e7812 */ /* 0x000fe400078ec0ff */
[C---:B------:R-:W-:Y:S02]  /*8180*/  SHF.L.U32 R31, R37.reuse, 0x10, RZ ;  /* 0x00000010251f7819 */ /* 0x040fe400000006ff */
[----:B------:R-:W-:Y:S01]  /*8190*/  LOP3.LUT R32, R37, 0xffff0000, RZ, 0xc0, !PT ;  /* 0xffff000025207812 */ /* 0x000fe200078ec0ff */
[----:B------:R-:W-:Y:S01]  /*81a0*/  UIADD3 UR4, UPT, UPT, UR4, 0x110, URZ ;  /* 0x0000011004047890 */ /* 0x000fe2000fffe0ff */
[C---:B------:R-:W-:Y:S02]  /*81b0*/  SHF.L.U32 R33, R38.reuse, 0x10, RZ ;  /* 0x0000001026217819 */ /* 0x040fe400000006ff */
[----:B------:R-:W-:Y:S02]  /*81c0*/  LOP3.LUT R34, R38, 0xffff0000, RZ, 0xc0, !PT ;  /* 0xffff000026227812 */ /* 0x000fe400078ec0ff */
[C---:B------:R-:W-:Y:S02]  /*81d0*/  SHF.L.U32 R35, R39.reuse, 0x10, RZ ;  /* 0x0000001027237819 */ /* 0x040fe400000006ff */
[----:B------:R-:W-:Y:S01]  /*81e0*/  LOP3.LUT R36, R39, 0xffff0000, RZ, 0xc0, !PT ;  /* 0xffff000027247812 */ /* 0x000fe200078ec0ff */
[C---:B-1----:R-:W-:Y:S01]  /*81f0*/  FMUL R4, R24.reuse, R4 ;  /* 0x0000000418047220 */ /* 0x042fe20000400000 */
[----:B---3--:R-:W-:Y:S01]  /*8200*/  UPRMT UR4, UR5, 0x654, UR4 ;  /* 0x0000065405047896 */ /* 0x008fe20008000004 */
[C---:B------:R-:W-:Y:S01]  /*8210*/  FMUL R5, R24.reuse, R5 ;  /* 0x0000000518057220 */ /* 0x040fe20000400000 */
[C---:B------:R-:W-:Y:S01]  /*8220*/  FMUL R6, R24.reuse, R6 ;  /* 0x0000000618067220 */ /* 0x040fe20000400000 */
[C---:B------:R-:W-:Y:S01]  /*8230*/  FFMA R4, R27.reuse, R0, R4 ;  /* 0x000000001b047223 */ /* 0x040fe20000000004 */
[C---:B------:R-:W-:Y:S01]  /*8240*/  FMUL R7, R24.reuse, R7 ;  /* 0x0000000718077220 */ /* 0x040fe20000400000 */
[C---:B------:R-:W-:Y:S01]  /*8250*/  FFMA R5, R27.reuse, R2, R5 ;  /* 0x000000021b057223 */ /* 0x040fe20000000005 */
[C---:B------:R-:W-:Y:S01]  /*8260*/  FFMA R6, R27.reuse, R3, R6 ;  /* 0x000000031b067223 */ /* 0x040fe20000000006 */
[C---:B------:R-:W-:Y:S01]  /*8270*/  FMUL R8, R24.reuse, R8 ;  /* 0x0000000818087220 */ /* 0x040fe20000400000 */
[----:B------:R-:W-:Y:S01]  /*8280*/  FFMA R7, R27, R20, R7 ;  /* 0x000000141b077223 */ /* 0x000fe20000000007 */
[----:B------:R-:W-:Y:S01]  /*8290*/  SYNCS.ARRIVE.TRANS64.RED.A1T0 RZ, [UR4], RZ ;  /* 0x000000ffffff79a7 */ /* 0x000fe20008100404 */
[----:B------:R-:W-:Y:S01]  /*82a0*/  F2FP.BF16.F32.PACK_AB R4, R5, R4 ;  /* 0x000000040504723e */ /* 0x000fe200000010ff */
[----:B------:R-:W-:Y:S01]  /*82b0*/  FFMA R8, R27, R21, R8 ;  /* 0x000000151b087223 */ /* 0x000fe20000000008 */
[C---:B------:R-:W-:Y:S01]  /*82c0*/  FMUL R9, R24.reuse, R9 ;  /* 0x0000000918097220 */ /* 0x040fe20000400000 */
[----:B------:R-:W-:Y:S01]  /*82d0*/  F2FP.BF16.F32.PACK_AB R5, R7, R6 ;  /* 0x000000060705723e */ /* 0x000fe200000010ff */
[C---:B------:R-:W-:Y:S01]  /*82e0*/  FMUL R0, R24.reuse, R10 ;  /* 0x0000000a18007220 */ /* 0x040fe20000400000 */
[C---:B------:R-:W-:Y:S01]  /*82f0*/  FMUL R2, R24.reuse, R11 ;  /* 0x0000000b18027220 */ /* 0x040fe20000400000 */
[C---:B------:R-:W-:Y:S01]  /*8300*/  FMUL R3, R24.reuse, R12 ;  /* 0x0000000c18037220 */ /* 0x040fe20000400000 */
[C---:B------:R-:W-:Y:S01]  /*8310*/  FFMA R9, R27.reuse, R25, R9 ;  /* 0x000000191b097223 */ /* 0x040fe20000000009 */
[C---:B------:R-:W-:Y:S01]  /*8320*/  FMUL R10, R24.reuse, R13 ;  /* 0x0000000d180a7220 */ /* 0x040fe20000400000 */
[C---:B------:R-:W-:Y:S01]  /*8330*/  FFMA R0, R27.reuse, R26, R0 ;  /* 0x0000001a1b007223 */ /* 0x040fe20000000000 */
[C---:B------:R-:W-:Y:S01]  /*8340*/  FMUL R11, R24.reuse, R14 ;  /* 0x0000000e180b7220 */ /* 0x040fe20000400000 */
[C---:B------:R-:W-:Y:S01]  /*8350*/  FFMA R2, R27.reuse, R28, R2 ;  /* 0x0000001c1b027223 */ /* 0x040fe20000000002 */
[C---:B------:R-:W-:Y:S01]  /*8360*/  FMUL R15, R24.reuse, R15 ;  /* 0x0000000f180f7220 */ /* 0x040fe20000400000 */
[C---:B------:R-:W-:Y:S01]  /*8370*/  FMUL R12, R24.reuse, R16 ;  /* 0x00000010180c7220 */ /* 0x040fe20000400000 */
[C---:B------:R-:W-:Y:S01]  /*8380*/  FFMA R3, R27.reuse, R29, R3 ;  /* 0x0000001d1b037223 */ /* 0x040fe20000000003 */
[C---:B------:R-:W-:Y:S01]  /*8390*/  FMUL R13, R24.reuse, R17 ;  /* 0x00000011180d7220 */ /* 0x040fe20000400000 */
[C---:B------:R-:W-:Y:S01]  /*83a0*/  FFMA R10, R27.reuse, R30, R10 ;  /* 0x0000001e1b0a7223 */ /* 0x040fe2000000000a */
[C---:B------:R-:W-:Y:S01]  /*83b0*/  FMUL R14, R24.reuse, R18 ;  /* 0x00000012180e7220 */ /* 0x040fe20000400000 */
[C---:B------:R-:W-:Y:S01]  /*83c0*/  FFMA R11, R27.reuse, R31, R11 ;  /* 0x0000001f1b0b7223 */ /* 0x040fe2000000000b */
[C---:B------:R-:W-:Y:S01]  /*83d0*/  FFMA R15, R27.reuse, R32, R15 ;  /* 0x000000201b0f7223 */ /* 0x040fe2000000000f */
[----:B------:R-:W-:Y:S01]  /*83e0*/  FMUL R19, R24, R19 ;  /* 0x0000001318137220 */ /* 0x000fe20000400000 */
[C---:B------:R-:W-:Y:S01]  /*83f0*/  FFMA R12, R27.reuse, R33, R12 ;  /* 0x000000211b0c7223 */ /* 0x040fe2000000000c */
[C---:B------:R-:W-:Y:S01]  /*8400*/  FFMA R13, R27.reuse, R34, R13 ;  /* 0x000000221b0d7223 */ /* 0x040fe2000000000d */
[C---:B------:R-:W-:Y:S01]  /*8410*/  FFMA R14, R27.reuse, R35, R14 ;  /* 0x000000231b0e7223 */ /* 0x040fe2000000000e */
[----:B------:R-:W-:Y:S01]  /*8420*/  FFMA R19, R27, R36, R19 ;  /* 0x000000241b137223 */ /* 0x000fe20000000013 */
[----:B------:R-:W-:Y:S02]  /*8430*/  F2FP.BF16.F32.PACK_AB R6, R9, R8 ;  /* 0x000000080906723e */ /* 0x000fe400000010ff */
        /* <DEDUP_REMOVED lines=25> */
.L_x_136:
[----:B------:R-:W-:Y:S05]  /*85d0*/  BSYNC.RECONVERGENT B0 ;  /* 0x0000000000007941 */ /* 0x000fea0003800200 */
.L_x_135:
[----:B------:R-:W-:Y:S01]  /*85e0*/  BAR.SYNC.DEFER_BLOCKING 0x1, 0x80 ;  /* 0x0042000000007b1d */ /* 0x000fe20000010000 */
[----:B------:R-:W-:Y:S01]  /*85f0*/  UISETP.NE.AND UP0, UPT, UR47, -0x4, UPT ;  /* 0xfffffffc2f00788c */ /* 0x000fe2000bf05270 */
[----:B------:R-:W-:Y:S08]  /*8600*/  IADD3 R22, PT, PT, R22, 0x1, RZ ;  /* 0x0000000116167810 */ /* 0x000ff00007ffe0ff */
[----:B------:R-:W-:Y:S05]  /*8610*/  BRA.U !UP0, `(.L_x_137) ;  /* 0x0000000108247547 */ /* 0x000fea000b800000 */
[----:B------:R-:W-:Y:S01]  /*8620*/  ISETP.NE.AND P0, PT, R58, RZ, PT ;  /* 0x000000ff3a00720c */ /* 0x000fe20003f05270 */
[----:B------:R-:W-:Y:S01]  /*8630*/  IMAD.U32 R0, RZ, RZ, UR46 ;  /* 0x0000002eff007e24 */ /* 0x000fe2000f8e00ff */
[----:B------:R-:W-:Y:S04]  /*8640*/  UIADD3 UR4, UPT, UPT, UR46, 0x1, URZ ;  /* 0x000000012e047890 */ /* 0x000fe8000fffe0ff */
[----:B------:R-:W-:Y:S04]  /*8650*/  UISETP.NE.AND UP0, UPT, UR4, 0x4, UPT ;  /* 0x000000040400788c */ /* 0x000fe8000bf05270 */
[----:B------:R-:W-:Y:S03]  /*8660*/  USEL UR46, UR4, URZ, UP0 ;  /* 0x000000ff042e7287 */ /* 0x000fe60008000000 */
[----:B------:R-:W-:Y:S05]  /*8670*/  @P0 LEA R0, R0, UR44, 0x3 ;  /* 0x0000002c00000c11 */ /* 0x000fea000f8e18ff */
[----:B------:R-:W-:Y:S05]  /*8680*/  @P0 VIADD R0, R0, 0xa0 ;  /* 0x000000a000000836 */ /* 0x000fea0000000000 */
[----:B------:R-:W-:Y:S04]  /*8690*/  @P0 PRMT R0, R65, 0x654, R0 ;  /* 0x0000065441000816 */ /* 0x000fe80000000000 */
[----:B------:R3:W-:Y:S03]  /*86a0*/  @P0 SYNCS.ARRIVE.TRANS64.RED.A1T0 RZ, [R0+URZ], RZ ;  /* 0x000000ff00ff09a7 */ /* 0x0007e600081004ff */
.L_x_137:
[----:B------:R-:W-:Y:S01]  /*86b0*/  R2UR UR5, R47 ;  /* 0x000000002f0572ca */ /* 0x000fe200000e0000 */
[----:B------:R-:W-:Y:S01]  /*86c0*/  UISETP.NE.AND UP0, UPT, UR61, URZ, UPT ;  /* 0x000000ff3d00728c */ /* 0x000fe2000bf05270 */
[----:B------:R-:W-:Y:S01]  /*86d0*/  R2UR UR4, R48 ;  /* 0x00000000300472ca */ /* 0x000fe200000e0000 */
[----:B------:R-:W-:Y:S01]  /*86e0*/  UIADD3 UR47, UPT, UPT, UR47, 0x4, URZ ;  /* 0x000000042f2f7890 */ /* 0x000fe2000fffe0ff */
[----:B------:R-:W-:Y:S01]  /*86f0*/  ISETP.NE.AND P0, PT, R52, 0x2, PT ;  /* 0x000000023400780c */ /* 0x000fe20003f05270 */
[----:B------:R-:W-:Y:S01]  /*8700*/  UMOV UR36, UR60 ;  /* 0x0000003c00247c82 */ /* 0x000fe20008000000 */
[----:B------:R-:W-:Y:S02]  /*8710*/  ISETP.NE.AND P1, PT, R22, 0x4, PT ;  /* 0x000000041600780c */ /* 0x000fe40003f25270 */
[----:B------:R-:W-:Y:S02]  /*8720*/  SEL R2, RZ, 0x1, P0 ;  /* 0x00000001ff027807 */ /* 0x000fe40000000000 */
[----:B---3--:R-:W-:Y:S02]  /*8730*/  SEL R0, RZ, 0x1, P1 ;  /* 0x00000001ff007807 */ /* 0x008fe40000800000 */
[----:B------:R-:W-:Y:S01]  /*8740*/  LOP3.LUT R53, R53, R2, RZ, 0x3c, !PT ;  /* 0x0000000235357212 */ /* 0x000fe200078e3cff */
[----:B------:R-:W-:Y:S01]  /*8750*/  UIADD3 UR31, UPT, UPT, UR37, UR5, URZ ;  /* 0x00000005251f7290 */ /* 0x000fe2000fffe0ff */
[----:B------:R-:W-:Y:S01]  /*8760*/  LOP3.LUT R54, R54, R0, RZ, 0x3c, !PT ;  /* 0x0000000036367212 */ /* 0x000fe200078e3cff */
[----:B------:R-:W-:Y:S01]  /*8770*/  UIADD3 UR30, UPT, UPT, UR38, UR4, URZ ;  /* 0x00000004261e7290 */ /* 0x000fe2000fffe0ff */
[----:B------:R-:W-:Y:S02]  /*8780*/  SEL R52, R52, RZ, P0 ;  /* 0x000000ff34347207 */ /* 0x000fe40000000000 */
[----:B------:R-:W-:Y:S01]  /*8790*/  SEL R22, R22, RZ, P1 ;  /* 0x000000ff16167207 */ /* 0x000fe20000800000 */
[----:B------:R-:W-:Y:S08]  /*87a0*/  BRA.U UP0, `(.L_x_138) ;  /* 0xffffffcd00b07547 */ /* 0x000ff0000b83ffff */
[----:B------:R-:W-:-:S13]  /*87b0*/  R2UR UR4, R49 ;  /* 0x00000000310472ca */ /* 0x000fda00000e0000 */
[----:B------:R-:W-:-:S09]  /*87c0*/  UISETP.NE.AND UP0, UPT, UR4, URZ, UPT ;  /* 0x000000ff0400728c */ /* 0x000fd2000bf05270 */
[----:B------:R-:W-:Y:S05]  /*87d0*/  BRA.U !UP0, `(.L_x_139) ;  /* 0x0000000108487547 */ /* 0x000fea000b800000 */
[----:B------:R-:W3:Y:S02]  /*87e0*/  LDCU.64 UR4, c[0x0][0x890] ;  /* 0x00011200ff0477ac */ /* 0x000ee40008000a00 */
[----:B---3--:R-:W-:-:S04]  /*87f0*/  UISETP.NE.U32.AND UP0, UPT, UR4, URZ, UPT ;  /* 0x000000ff0400728c */ /* 0x008fc8000bf05070 */
[----:B------:R-:W-:-:S09]  /*8800*/  UISETP.NE.AND.EX UP0, UPT, UR5, URZ, UPT, UP0 ;  /* 0x000000ff0500728c */ /* 0x000fd2000bf05300 */
[----:B------:R-:W-:Y:S05]  /*8810*/  BRA.U UP0, `(.L_x_140) ;  /* 0x00000001000c7547 */ /* 0x000fea000b800000 */
[----:B------:R-:W-:-:S13]  /*8820*/  FSETP.NEU.AND P0, PT, R27, RZ, PT ;  /* 0x000000ff1b00720b */ /* 0x000fda0003f0d000 */
[----:B------:R-:W-:Y:S05]  /*8830*/  @!P0 EXIT ;  /* 0x000000000000894d */ /* 0x000fea0003800000 */
[----:B------:R-:W-:Y:S05]  /*8840*/  BRA `(.L_x_139) ;  /* 0x00000000002c7947 */ /* 0x000fea0003800000 */
.L_x_140:
[----:B------:R-:W-:Y:S01]  /*8850*/  ISETP.NE.AND P0, PT, R51, RZ, PT ;  /* 0x000000ff3300720c */ /* 0x000fe20003f05270 */
[----:B------:R-:W-:-:S12]  /*8860*/  BSSY.RECONVERGENT B0, `(.L_x_139) ;  /* 0x0000009000007945 */ /* 0x000fd80003800200 */
[----:B------:R-:W-:Y:S05]  /*8870*/  @P0 BRA `(.L_x_141) ;  /* 0x0000000000140947 */ /* 0x000fea0003800000 */
[----:B------:R-:W3:Y:S02]  /*8880*/  LDCU.64 UR4, c[0x0][0x888] ;  /* 0x00011100ff0477ac */ /* 0x000ee40008000a00 */
[----:B---3--:R-:W-:-:S04]  /*8890*/  ISETP.NE.U32.AND P0, PT, RZ, UR4, PT ;  /* 0x00000004ff007c0c */ /* 0x008fc8000bf05070 */
[----:B------:R-:W-:-:S13]  /*88a0*/  ISETP.NE.AND.EX P0, PT, RZ, UR5, PT, P0 ;  /* 0x00000005ff007c0c */ /* 0x000fda000bf05300 */
[----:B------:R-:W-:Y:S05]  /*88b0*/  @!P0 EXIT ;  /* 0x000000000000894d */ /* 0x000fea0003800000 */
[----:B------:R-:W-:Y:S05]  /*88c0*/  BRA `(.L_x_142) ;  /* 0x0000000000087947 */ /* 0x000fea0003800000 */
.L_x_141:
[----:B------:R-:W-:-:S13]  /*88d0*/  FSETP.NEU.AND P0, PT, R27, RZ, PT ;  /* 0x000000ff1b00720b */ /* 0x000fda0003f0d000 */
[----:B------:R-:W-:Y:S05]  /*88e0*/  @!P0 EXIT ;  /* 0x000000000000894d */ /* 0x000fea0003800000 */
.L_x_142:
[----:B------:R-:W-:Y:S05]  /*88f0*/  BSYNC.RECONVERGENT B0 ;  /* 0x0000000000007941 */ /* 0x000fea0003800200 */
.L_x_139:
[----:B------:R-:W3:Y:S01]  /*8900*/  S2UR UR5, SR_CgaCtaId ;  /* 0x00000000000579c3 */ /* 0x000ee20000008800 */
[----:B------:R-:W-:Y:S01]  /*8910*/  ULEA UR4, UR46, UR44, 0x3 ;  /* 0x0000002c2e047291 */ /* 0x000fe2000f8e18ff */
[----:B------:R-:W-:-:S04]  /*8920*/  DEPBAR.LE SB0, 0x0 ;  /* 0x000080000000791a */ /* 0x000fc80000000000 */
[----:B------:R-:W-:-:S04]  /*8930*/  UIADD3 UR4, UPT, UPT, UR4, 0xa0, URZ ;  /* 0x000000a004047890 */ /* 0x000fc8000fffe0ff */
[----:B---3--:R-:W-:-:S09]  /*8940*/  UPRMT UR4, UR5, 0x654, UR4 ;  /* 0x0000065405047896 */ /* 0x008fd20008000004 */
[----:B------:R-:W-:Y:S01]  /*8950*/  SYNCS.ARRIVE.TRANS64.RED.A1T0 RZ, [UR4], RZ ;  /* 0x000000ffffff79a7 */ /* 0x000fe20008100404 */
[----:B------:R-:W-:Y:S05]  /*8960*/  EXIT ;  /* 0x000000000000794d */ /* 0x000fea0003800000 */
.L_x_25:
[----:B-1----:R1:W3:Y:S02]  /*8970*/  SYNCS.PHASECHK.TRANS64.TRYWAIT P0, [R0+URZ+0x140], R2 ;  /* 0x00014002000075a7 */ /* 0x0022e400080011ff */
[----:B---3--:R-:W-:Y:S05]  /*8980*/  @!P0 NANOSLEEP.SYNCS 0x989680 ;  /* 0x009896800000895d */ /* 0x008fea0003900000 */
[----:B------:R-:W3:Y:S02]  /*8990*/  @!P0 SYNCS.PHASECHK.TRANS64 P0, [R0+URZ+0x140], R2 ;  /* 0x00014002000085a7 */ /* 0x000ee400080010ff */
[----:B---3--:R-:W-:Y:S05]  /*89a0*/  @!P0 BRA `(.L_x_25) ;  /* 0xfffffffc00f08947 */ /* 0x008fea000383ffff */
[----:B------:R-:W-:Y:S05]  /*89b0*/  BRA `(.L_x_143) ;  /* 0xffffff9000087947 */ /* 0x000fea000383ffff */
.L_x_28:
[----:B-1----:R-:W-:-:S07]  /*89c0*/  MOV R0, UR33 ;  /* 0x0000002100007c02 */ /* 0x002fce0008000f00 */
.L_x_144:
[----:B-1----:R1:W3:Y:S02]  /*89d0*/  SYNCS.PHASECHK.TRANS64.TRYWAIT P0, [R0+URZ+0x40], R3 ;  /* 0x00004003000075a7 */ /* 0x0022e400080011ff */
[----:B---3--:R-:W-:Y:S05]  /*89e0*/  @!P0 NANOSLEEP.SYNCS 0x989680 ;  /* 0x009896800000895d */ /* 0x008fea0003900000 */
[----:B------:R-:W3:Y:S02]  /*89f0*/  @!P0 SYNCS.PHASECHK.TRANS64 P0, [R0+URZ+0x40], R3 ;  /* 0x00004003000085a7 */ /* 0x000ee400080010ff */
[----:B---3--:R-:W-:Y:S05]  /*8a00*/  @!P0 BRA `(.L_x_144) ;  /* 0xfffffffc00f08947 */ /* 0x008fea000383ffff */
[----:B------:R-:W-:Y:S05]  /*8a10*/  BRA `(.L_x_27) ;  /* 0xffffff9000487947 */ /* 0x000fea000383ffff */
.L_x_35:
[----:B-1----:R-:W-:-:S07]  /*8a20*/  MOV R0, UR9 ;  /* 0x0000000900007c02 */ /* 0x002fce0008000f00 */
.L_x_145:
[----:B-1----:R1:W3:Y:S02]  /*8a30*/  SYNCS.PHASECHK.TRANS64.TRYWAIT P0, [R0+URZ+0x40], R3 ;  /* 0x00004003000075a7 */ /* 0x0022e400080011ff */
[----:B---3--:R-:W-:Y:S05]  /*8a40*/  @!P0 NANOSLEEP.SYNCS 0x989680 ;  /* 0x009896800000895d */ /* 0x008fea0003900000 */
[----:B------:R-:W3:Y:S02]  /*8a50*/  @!P0 SYNCS.PHASECHK.TRANS64 P0, [R0+URZ+0x40], R3 ;  /* 0x00004003000085a7 */ /* 0x000ee400080010ff */
[----:B---3--:R-:W-:Y:S05]  /*8a60*/  @!P0 BRA `(.L_x_145) ;  /* 0xfffffffc00f08947 */ /* 0x008fea000383ffff */
[----:B------:R-:W-:Y:S05]  /*8a70*/  BRA `(.L_x_34) ;  /* 0xffffff9400007947 */ /* 0x000fea000383ffff */
.L_x_40:
[----:B-1----:R1:W3:Y:S02]  /*8a80*/  SYNCS.PHASECHK.TRANS64.TRYWAIT P0, [R3+URZ+0xd0], R0 ;  /* 0x0000d000030075a7 */ /* 0x0022e400080011ff */
[----:B---3--:R-:W-:Y:S05]  /*8a90*/  @!P0 NANOSLEEP.SYNCS 0x989680 ;  /* 0x009896800000895d */ /* 0x008fea0003900000 */
[----:B------:R-:W3:Y:S02]  /*8aa0*/  @!P0 SYNCS.PHASECHK.TRANS64 P0, [R3+URZ+0xd0], R0 ;  /* 0x0000d000030085a7 */ /* 0x000ee400080010ff */
[----:B---3--:R-:W-:Y:S05]  /*8ab0*/  @!P0 BRA `(.L_x_40) ;  /* 0xfffffffc00f08947 */ /* 0x008fea000383ffff */
[----:B------:R-:W-:Y:S05]  /*8ac0*/  BRA `(.L_x_146) ;  /* 0xffffff9400a07947 */ /* 0x000fea000383ffff */
.L_x_44:
[----:B------:R-:W-:-:S07]  /*8ad0*/  MOV R0, UR4 ;  /* 0x0000000400007c02 */ /* 0x000fce0008000f00 */
.L_x_147:
[----:B-1----:R1:W3:Y:S02]  /*8ae0*/  SYNCS.PHASECHK.TRANS64.TRYWAIT P0, [R0+URZ], R2 ;  /* 0x00000002000075a7 */ /* 0x0022e400080011ff */
[----:B---3--:R-:W-:Y:S05]  /*8af0*/  @!P0 NANOSLEEP.SYNCS 0x989680 ;  /* 0x009896800000895d */ /* 0x008fea0003900000 */
[----:B------:R-:W3:Y:S02]  /*8b00*/  @!P0 SYNCS.PHASECHK.TRANS64 P0, [R0+URZ], R2 ;  /* 0x00000002000085a7 */ /* 0x000ee400080010ff */
[----:B---3--:R-:W-:Y:S05]  /*8b10*/  @!P0 BRA `(.L_x_147) ;  /* 0xfffffffc00f08947 */ /* 0x008fea000383ffff */
[----:B------:R-:W-:Y:S05]  /*8b20*/  BRA `(.L_x_148) ;  /* 0xffffff9c004c7947 */ /* 0x000fea000383ffff */
.L_x_45:
[----:B------:R-:W-:-:S07]  /*8b30*/  MOV R0, UR5 ;  /* 0x0000000500007c02 */ /* 0x000fce0008000f00 */
.L_x_149:
[----:B-1----:R1:W3:Y:S02]  /*8b40*/  SYNCS.PHASECHK.TRANS64.TRYWAIT P0, [R0+URZ], R3 ;  /* 0x00000003000075a7 */ /* 0x0022e400080011ff */
[----:B---3--:R-:W-:Y:S05]  /*8b50*/  @!P0 NANOSLEEP.SYNCS 0x989680 ;  /* 0x009896800000895d */ /* 0x008fea0003900000 */
[----:B------:R-:W3:Y:S02]  /*8b60*/  @!P0 SYNCS.PHASECHK.TRANS64 P0, [R0+URZ], R3 ;  /* 0x00000003000085a7 */ /* 0x000ee400080010ff */
[----:B---3--:R-:W-:Y:S05]  /*8b70*/  @!P0 BRA `(.L_x_149) ;  /* 0xfffffffc00f08947 */ /* 0x008fea000383ffff */
[----:B------:R-:W-:Y:S05]  /*8b80*/  BRA `(.L_x_150) ;  /* 0xffffff9c00587947 */ /* 0x000fea000383ffff */
.L_x_46:
[----:B------:R-:W-:-:S07]  /*8b90*/  MOV R0, UR5 ;  /* 0x0000000500007c02 */ /* 0x000fce0008000f00 */
.L_x_151:
[----:B-1----:R1:W3:Y:S02]  /*8ba0*/  SYNCS.PHASECHK.TRANS64.TRYWAIT P0, [R0+URZ], R3 ;  /* 0x00000003000075a7 */ /* 0x0022e400080011ff */
[----:B---3--:R-:W-:Y:S05]  /*8bb0*/  @!P0 NANOSLEEP.SYNCS 0x989680 ;  /* 0x009896800000895d */ /* 0x008fea0003900000 */
[----:B------:R-:W3:Y:S02]  /*8bc0*/  @!P0 SYNCS.PHASECHK.TRANS64 P0, [R0+URZ], R3 ;  /* 0x00000003000085a7 */ /* 0x000ee400080010ff */
[----:B---3--:R-:W-:Y:S05]  /*8bd0*/  @!P0 BRA `(.L_x_151) ;  /* 0xfffffffc00f08947 */ /* 0x008fea000383ffff */
[----:B------:R-:W-:Y:S05]  /*8be0*/  BRA `(.L_x_152) ;  /* 0xffffff9c00647947 */ /* 0x000fea000383ffff */
.L_x_47:
[----:B------:R-:W-:-:S07]  /*8bf0*/  MOV R0, UR5 ;  /* 0x0000000500007c02 */ /* 0x000fce0008000f00 */
.L_x_153:
[----:B-1----:R1:W3:Y:S02]  /*8c00*/  SYNCS.PHASECHK.TRANS64.TRYWAIT P0, [R0+URZ], R3 ;  /* 0x00000003000075a7 */ /* 0x0022e400080011ff */
[----:B---3--:R-:W-:Y:S05]  /*8c10*/  @!P0 NANOSLEEP.SYNCS 0x989680 ;  /* 0x009896800000895d */ /* 0x008fea0003900000 */
[----:B------:R-:W3:Y:S02]  /*8c20*/  @!P0 SYNCS.PHASECHK.TRANS64 P0, [R0+URZ], R3 ;  /* 0x00000003000085a7 */ /* 0x000ee400080010ff */
[----:B---3--:R-:W-:Y:S05]  /*8c30*/  @!P0 BRA `(.L_x_153) ;  /* 0xfffffffc00f08947 */ /* 0x008fea000383ffff */
[----:B------:R-:W-:Y:S05]  /*8c40*/  BRA `(.L_x_154) ;  /* 0xffffff9c00707947 */ /* 0x000fea000383ffff */
.L_x_48:
[----:B------:R-:W-:-:S07]  /*8c50*/  MOV R0, UR5 ;  /* 0x0000000500007c02 */ /* 0x000fce0008000f00 */
.L_x_155:
[----:B-1----:R1:W3:Y:S02]  /*8c60*/  SYNCS.PHASECHK.TRANS64.TRYWAIT P0, [R0+URZ], R3 ;  /* 0x00000003000075a7 */ /* 0x0022e400080011ff */
[----:B---3--:R-:W-:Y:S05]  /*8c70*/  @!P0 NANOSLEEP.SYNCS 0x989680 ;  /* 0x009896800000895d */ /* 0x008fea0003900000 */
[----:B------:R-:W3:Y:S02]  /*8c80*/  @!P0 SYNCS.PHASECHK.TRANS64 P0, [R0+URZ], R3 ;  /* 0x00000003000085a7 */ /* 0x000ee400080010ff */
[----:B---3--:R-:W-:Y:S05]  /*8c90*/  @!P0 BRA `(.L_x_155) ;  /* 0xfffffffc00f08947 */ /* 0x008fea000383ffff */
[----:B------:R-:W-:Y:S05]  /*8ca0*/  BRA `(.L_x_156) ;  /* 0xffffff9c007c7947 */ /* 0x000fea000383ffff */
.L_x_49:
[----:B------:R-:W-:-:S07]  /*8cb0*/  MOV R0, UR5 ;  /* 0x0000000500007c02 */ /* 0x000fce0008000f00 */
.L_x_157:
[----:B-1----:R1:W3:Y:S02]  /*8cc0*/  SYNCS.PHASECHK.TRANS64.TRYWAIT P0, [R0+URZ], R3 ;  /* 0x00000003000075a7 */ /* 0x0022e400080011ff */
[----:B---3--:R-:W-:Y:S05]  /*8cd0*/  @!P0 NANOSLEEP.SYNCS 0x989680 ;  /* 0x009896800000895d */ /* 0x008fea0003900000 */
[----:B------:R-:W3:Y:S02]  /*8ce0*/  @!P0 SYNCS.PHASECHK.TRANS64 P0, [R0+URZ], R3 ;  /* 0x00000003000085a7 */ /* 0x000ee400080010ff */
[----:B---3--:R-:W-:Y:S05]  /*8cf0*/  @!P0 BRA `(.L_x_157) ;  /* 0xfffffffc00f08947 */ /* 0x008fea000383ffff */
[----:B------:R-:W-:Y:S05]  /*8d00*/  BRA `(.L_x_158) ;  /* 0xffffff9c00887947 */ /* 0x000fea000383ffff */
.L_x_50:
[----:B------:R-:W-:-:S07]  /*8d10*/  MOV R0, UR5 ;  /* 0x0000000500007c02 */ /* 0x000fce0008000f00 */
.L_x_159:
[----:B-1----:R1:W3:Y:S02]  /*8d20*/  SYNCS.PHASECHK.TRANS64.TRYWAIT P0, [R0+URZ], R3 ;  /* 0x00000003000075a7 */ /* 0x0022e400080011ff */
[----:B---3--:R-:W-:Y:S05]  /*8d30*/  @!P0 NANOSLEEP.SYNCS 0x989680 ;  /* 0x009896800000895d */ /* 0x008fea0003900000 */
[----:B------:R-:W3:Y:S02]  /*8d40*/  @!P0 SYNCS.PHASECHK.TRANS64 P0, [R0+URZ], R3 ;  /* 0x00000003000085a7 */ /* 0x000ee400080010ff */
[----:B---3--:R-:W-:Y:S05]  /*8d50*/  @!P0 BRA `(.L_x_159) ;  /* 0xfffffffc00f08947 */ /* 0x008fea000383ffff */
[----:B------:R-:W-:Y:S05]  /*8d60*/  BRA `(.L_x_160) ;  /* 0xffffff9c00947947 */ /* 0x000fea000383ffff */
.L_x_53:
[----:B--2---:R2:W3:Y:S02]  /*8d70*/  SYNCS.PHASECHK.TRANS64.TRYWAIT P0, [R2+URZ+0x130], R4 ;  /* 0x00013004020075a7 */ /* 0x0044e400080011ff */
[----:B---3--:R-:W-:Y:S05]  /*8d80*/  @!P0 NANOSLEEP.SYNCS 0x989680 ;  /* 0x009896800000895d */ /* 0x008fea0003900000 */
[----:B------:R-:W3:Y:S02]  /*8d90*/  @!P0 SYNCS.PHASECHK.TRANS64 P0, [R2+URZ+0x130], R4 ;  /* 0x00013004020085a7 */ /* 0x000ee400080010ff */
[----:B---3--:R-:W-:Y:S05]  /*8da0*/  @!P0 BRA `(.L_x_53) ;  /* 0xfffffffc00f08947 */ /* 0x008fea000383ffff */
[----:B------:R-:W-:Y:S05]  /*8db0*/  BRA `(.L_x_161) ;  /* 0xffffff9c00f87947 */ /* 0x000fea000383ffff */
.L_x_54:
[----:B------:R-:W-:-:S07]  /*8dc0*/  MOV R2, UR4 ;  /* 0x0000000400027c02 */ /* 0x000fce0008000f00 */
.L_x_162:
[----:B--2---:R2:W3:Y:S02]  /*8dd0*/  SYNCS.PHASECHK.TRANS64.TRYWAIT P0, [R2+URZ+0xe0], R5 ;  /* 0x0000e005020075a7 */ /* 0x0044e400080011ff */
[----:B---3--:R-:W-:Y:S05]  /*8de0*/  @!P0 NANOSLEEP.SYNCS 0x989680 ;  /* 0x009896800000895d */ /* 0x008fea0003900000 */
[----:B------:R-:W3:Y:S02]  /*8df0*/  @!P0 SYNCS.PHASECHK.TRANS64 P0, [R2+URZ+0xe0], R5 ;  /* 0x0000e005020085a7 */ /* 0x000ee400080010ff */
[----:B---3--:R-:W-:Y:S05]  /*8e00*/  @!P0 BRA `(.L_x_162) ;  /* 0xfffffffc00f08947 */ /* 0x008fea000383ffff */
[----:B------:R-:W-:Y:S05]  /*8e10*/  BRA `(.L_x_163) ;  /* 0xffffffa000087947 */ /* 0x000fea000383ffff */
.L_x_55:
[----:B--2---:R2:W3:Y:S02]  /*8e20*/  SYNCS.PHASECHK.TRANS64.TRYWAIT P1, [R2+URZ+0xd0], R4 ;  /* 0x0000d004020075a7 */ /* 0x0044e400080211ff */
[----:B---3--:R-:W-:Y:S05]  /*8e30*/  @!P1 NANOSLEEP.SYNCS 0x989680 ;  /* 0x009896800000995d */ /* 0x008fea0003900000 */
[----:B------:R-:W3:Y:S02]  /*8e40*/  @!P1 SYNCS.PHASECHK.TRANS64 P1, [R2+URZ+0xd0], R4 ;  /* 0x0000d004020095a7 */ /* 0x000ee400080210ff */
[----:B---3--:R-:W-:Y:S05]  /*8e50*/  @!P1 BRA `(.L_x_55) ;  /* 0xfffffffc00f09947 */ /* 0x008fea000383ffff */
[----:B------:R-:W-:Y:S05]  /*8e60*/  BRA `(.L_x_164) ;  /* 0xffffffa000387947 */ /* 0x000fea000383ffff */
.L_x_58:
[----:B------:R-:W-:-:S07]  /*8e70*/  MOV R0, UR4 ;  /* 0x0000000400007c02 */ /* 0x000fce0008000f00 */
.L_x_165:
[----:B--2---:R2:W3:Y:S02]  /*8e80*/  SYNCS.PHASECHK.TRANS64.TRYWAIT P0, [R0+URZ+0xe0], R2 ;  /* 0x0000e002000075a7 */ /* 0x0044e400080011ff */
[----:B---3--:R-:W-:Y:S05]  /*8e90*/  @!P0 NANOSLEEP.SYNCS 0x989680 ;  /* 0x009896800000895d */ /* 0x008fea0003900000 */
[----:B------:R-:W3:Y:S02]  /*8ea0*/  @!P0 SYNCS.PHASECHK.TRANS64 P0, [R0+URZ+0xe0], R2 ;  /* 0x0000e002000085a7 */ /* 0x000ee400080010ff */
[----:B---3--:R-:W-:Y:S05]  /*8eb0*/  @!P0 BRA `(.L_x_165) ;  /* 0xfffffffc00f08947 */ /* 0x008fea000383ffff */
[----:B------:R-:W-:Y:S05]  /*8ec0*/  BRA `(.L_x_57) ;  /* 0xffffffa0008c7947 */ /* 0x000fea000383ffff */
.L_x_65:
[----:B-1----:R1:W2:Y:S02]  /*8ed0*/  SYNCS.PHASECHK.TRANS64.TRYWAIT P1, [R0+URZ+0xd0], R2 ;  /* 0x0000d002000075a7 */ /* 0x0022a400080211ff */
[----:B--2---:R-:W-:Y:S05]  /*8ee0*/  @!P1 NANOSLEEP.SYNCS 0x989680 ;  /* 0x009896800000995d */ /* 0x004fea0003900000 */
[----:B------:R-:W2:Y:S02]  /*8ef0*/  @!P1 SYNCS.PHASECHK.TRANS64 P1, [R0+URZ+0xd0], R2 ;  /* 0x0000d002000095a7 */ /* 0x000ea400080210ff */
[----:B--2---:R-:W-:Y:S05]  /*8f00*/  @!P1 BRA `(.L_x_65) ;  /* 0xfffffffc00f09947 */ /* 0x004fea000383ffff */
[----:B------:R-:W-:Y:S05]  /*8f10*/  BRA `(.L_x_166) ;  /* 0xffffffa800047947 */ /* 0x000fea000383ffff */
.L_x_66:
[----:B------:R-:W-:-:S07]  /*8f20*/  MOV R2, UR31 ;  /* 0x0000001f00027c02 */ /* 0x000fce0008000f00 */
.L_x_167:
[----:B-1----:R1:W2:Y:S02]  /*8f30*/  SYNCS.PHASECHK.TRANS64.TRYWAIT P0, [R2+URZ+0x110], R0 ;  /* 0x00011000020075a7 */ /* 0x0022a400080011ff */
[----:B--2---:R-:W-:Y:S05]  /*8f40*/  @!P0 NANOSLEEP.SYNCS 0x989680 ;  /* 0x009896800000895d */ /* 0x004fea0003900000 */
[----:B------:R-:W2:Y:S02]  /*8f50*/  @!P0 SYNCS.PHASECHK.TRANS64 P0, [R2+URZ+0x110], R0 ;  /* 0x00011000020085a7 */ /* 0x000ea400080010ff */
[----:B--2---:R-:W-:Y:S05]  /*8f60*/  @!P0 BRA `(.L_x_167) ;  /* 0xfffffffc00f08947 */ /* 0x004fea000383ffff */
[----:B------:R-:W-:Y:S05]  /*8f70*/  BRA `(.L_x_168) ;  /* 0xffffffa800547947 */ /* 0x000fea000383ffff */
.L_x_69:
[----:B------:R-:W-:Y:S07]  /*8f80*/  MOV R0, UR5 ;  /* 0x0000000500007c02 */ /* 0x000fee0008000f00 */
.L_x_169:
[----:B-1----:R1:W2:Y:S02]  /*8f90*/  SYNCS.PHASECHK.TRANS64.TRYWAIT P0, [R0+URZ], R2 ;  /* 0x00000002000075a7 */ /* 0x0022a400080011ff */
[----:B--2---:R-:W-:Y:S05]  /*8fa0*/  @!P0 NANOSLEEP.SYNCS 0x989680 ;  /* 0x009896800000895d */ /* 0x004fea0003900000 */
[----:B------:R-:W2:Y:S02]  /*8fb0*/  @!P0 SYNCS.PHASECHK.TRANS64 P0, [R0+URZ], R2 ;  /* 0x00000002000085a7 */ /* 0x000ea400080010ff */
[----:B--2---:R-:W-:Y:S05]  /*8fc0*/  @!P0 BRA `(.L_x_169) ;  /* 0xfffffffc00f08947 */ /* 0x004fea000383ffff */
[----:B------:R-:W-:Y:S05]  /*8fd0*/  BRA `(.L_x_68) ;  /* 0xffffffa800707947 */ /* 0x000fea000383ffff */
.L_x_72:
[----:B------:R-:W-:-:S07]  /*8fe0*/  MOV R0, UR4 ;  /* 0x0000000400007c02 */ /* 0x000fce0008000f00 */
.L_x_170:
[----:B--2---:R2:W4:Y:S02]  /*8ff0*/  SYNCS.PHASECHK.TRANS64.TRYWAIT P0, [R0+URZ], R2 ;  /* 0x00000002000075a7 */ /* 0x00452400080011ff */
[----:B----4-:R-:W-:Y:S05]  /*9000*/  @!P0 NANOSLEEP.SYNCS 0x989680 ;  /* 0x009896800000895d */ /* 0x010fea0003900000 */
[----:B------:R-:W4:Y:S02]  /*9010*/  @!P0 SYNCS.PHASECHK.TRANS64 P0, [R0+URZ], R2 ;  /* 0x00000002000085a7 */ /* 0x000f2400080010ff */
[----:B----4-:R-:W-:Y:S05]  /*9020*/  @!P0 BRA `(.L_x_170) ;  /* 0xfffffffc00f08947 */ /* 0x010fea000383ffff */
[----:B------:R-:W-:Y:S05]  /*9030*/  BRA `(.L_x_171) ;  /* 0xffffffac004c7947 */ /* 0x000fea000383ffff */
.L_x_73:
[----:B------:R-:W-:-:S07]  /*9040*/  MOV R0, UR5 ;  /* 0x0000000500007c02 */ /* 0x000fce0008000f00 */
.L_x_172:
[----:B-1----:R1:W2:Y:S02]  /*9050*/  SYNCS.PHASECHK.TRANS64.TRYWAIT P0, [R0+URZ], R3 ;  /* 0x00000003000075a7 */ /* 0x0022a400080011ff */
[----:B--2---:R-:W-:Y:S05]  /*9060*/  @!P0 NANOSLEEP.SYNCS 0x989680 ;  /* 0x009896800000895d */ /* 0x004fea0003900000 */
[----:B------:R-:W2:Y:S02]  /*9070*/  @!P0 SYNCS.PHASECHK.TRANS64 P0, [R0+URZ], R3 ;  /* 0x00000003000085a7 */ /* 0x000ea400080010ff */
[----:B--2---:R-:W-:Y:S05]  /*9080*/  @!P0 BRA `(.L_x_172) ;  /* 0xfffffffc00f08947 */ /* 0x004fea000383ffff */
[----:B------:R-:W-:Y:S05]  /*9090*/  BRA `(.L_x_173) ;  /* 0xffffffac00587947 */ /* 0x000fea000383ffff */
.L_x_74:
[----:B------:R-:W-:-:S07]  /*90a0*/  MOV R0, UR5 ;  /* 0x0000000500007c02 */ /* 0x000fce0008000f00 */
.L_x_174:
[----:B-1----:R1:W2:Y:S02]  /*90b0*/  SYNCS.PHASECHK.TRANS64.TRYWAIT P0, [R0+URZ], R3 ;  /* 0x00000003000075a7 */ /* 0x0022a400080011ff */
[----:B--2---:R-:W-:Y:S05]  /*90c0*/  @!P0 NANOSLEEP.SYNCS 0x989680 ;  /* 0x009896800000895d */ /* 0x004fea0003900000 */
[----:B------:R-:W2:Y:S02]  /*90d0*/  @!P0 SYNCS.PHASECHK.TRANS64 P0, [R0+URZ], R3 ;  /* 0x00000003000085a7 */ /* 0x000ea400080010ff */
[----:B--2---:R-:W-:Y:S05]  /*90e0*/  @!P0 BRA `(.L_x_174) ;  /* 0xfffffffc00f08947 */ /* 0x004fea000383ffff */
[----:B------:R-:W-:Y:S05]  /*90f0*/  BRA `(.L_x_175) ;  /* 0xffffffac00647947 */ /* 0x000fea000383ffff */
.L_x_75:
[----:B-1----:R-:W-:-:S07]  /*9100*/  MOV R0, UR4 ;  /* 0x0000000400007c02 */ /* 0x002fce0008000f00 */
.L_x_176:
[----:B-1----:R1:W2:Y:S02]  /*9110*/  SYNCS.PHASECHK.TRANS64.TRYWAIT P0, [R0+URZ], R2 ;  /* 0x00000002000075a7 */ /* 0x0022a400080011ff */
[----:B--2---:R-:W-:Y:S05]  /*9120*/  @!P0 NANOSLEEP.SYNCS 0x989680 ;  /* 0x009896800000895d */ /* 0x004fea0003900000 */
[----:B------:R-:W2:Y:S02]  /*9130*/  @!P0 SYNCS.PHASECHK.TRANS64 P0, [R0+URZ], R2 ;  /* 0x00000002000085a7 */ /* 0x000ea400080010ff */
[----:B--2---:R-:W-:Y:S05]  /*9140*/  @!P0 BRA `(.L_x_176) ;  /* 0xfffffffc00f08947 */ /* 0x004fea000383ffff */
[----:B------:R-:W-:Y:S05]  /*9150*/  BRA `(.L_x_177) ;  /* 0xffffffac00707947 */ /* 0x000fea000383ffff */
.L_x_80:
[----:B-1----:R1:W2:Y:S02]  /*9160*/  SYNCS.PHASECHK.TRANS64.TRYWAIT P0, [R8+URZ+0xd0], R0 ;  /* 0x0000d000080075a7 */ /* 0x0022a400080011ff */
[----:B--2---:R-:W-:Y:S05]  /*9170*/  @!P0 NANOSLEEP.SYNCS 0x989680 ;  /* 0x009896800000895d */ /* 0x004fea0003900000 */
[----:B------:R-:W2:Y:S02]  /*9180*/  @!P0 SYNCS.PHASECHK.TRANS64 P0, [R8+URZ+0xd0], R0 ;  /* 0x0000d000080085a7 */ /* 0x000ea400080010ff */
[----:B--2---:R-:W-:Y:S05]  /*9190*/  @!P0 BRA `(.L_x_80) ;  /* 0xfffffffc00f08947 */ /* 0x004fea000383ffff */
[----:B------:R-:W-:Y:S05]  /*91a0*/  BRA `(.L_x_178) ;  /* 0xffffffb000b47947 */ /* 0x000fea000383ffff */
.L_x_83:
[----:B-1----:R-:W-:Y:S07]  /*91b0*/  MOV R0, UR21 ;  /* 0x0000001500007c02 */ /* 0x002fee0008000f00 */
.L_x_179:
[----:B-1----:R1:W2:Y:S02]  /*91c0*/  SYNCS.PHASECHK.TRANS64.TRYWAIT P1, [R0+URZ+0xc8], R2 ;  /* 0x0000c802000075a7 */ /* 0x0022a400080211ff */
[----:B--2---:R-:W-:Y:S05]  /*91d0*/  @!P1 NANOSLEEP.SYNCS 0x989680 ;  /* 0x009896800000995d */ /* 0x004fea0003900000 */
[----:B------:R-:W2:Y:S02]  /*91e0*/  @!P1 SYNCS.PHASECHK.TRANS64 P1, [R0+URZ+0xc8], R2 ;  /* 0x0000c802000095a7 */ /* 0x000ea400080210ff */
[----:B--2---:R-:W-:Y:S05]  /*91f0*/  @!P1 BRA `(.L_x_179) ;  /* 0xfffffffc00f09947 */ /* 0x004fea000383ffff */
[----:B------:R-:W-:Y:S05]  /*9200*/  BRA `(.L_x_82) ;  /* 0xffffffb800307947 */ /* 0x000fea000383ffff */
.L_x_86:
[----:B-1----:R-:W-:Y:S07]  /*9210*/  MOV R0, UR21 ;  /* 0x0000001500007c02 */ /* 0x002fee0008000f00 */
.L_x_180:
[----:B-1----:R1:W2:Y:S02]  /*9220*/  SYNCS.PHASECHK.TRANS64.TRYWAIT P0, [R0+URZ+0xa0], R4 ;  /* 0x0000a004000075a7 */ /* 0x0022a400080011ff */
[----:B--2---:R-:W-:Y:S05]  /*9230*/  @!P0 NANOSLEEP.SYNCS 0x989680 ;  /* 0x009896800000895d */ /* 0x004fea0003900000 */
[----:B------:R-:W2:Y:S02]  /*9240*/  @!P0 SYNCS.PHASECHK.TRANS64 P0, [R0+URZ+0xa0], R4 ;  /* 0x0000a004000085a7 */ /* 0x000ea400080010ff */
[----:B--2---:R-:W-:Y:S05]  /*9250*/  @!P0 BRA `(.L_x_180) ;  /* 0xfffffffc00f08947 */ /* 0x004fea000383ffff */
[----:B------:R-:W-:Y:S05]  /*9260*/  BRA `(.L_x_181) ;  /* 0xffffffb800887947 */ /* 0x000fea000383ffff */
.L_x_87:
[----:B------:R-:W-:Y:S07]  /*9270*/  MOV R0, UR21 ;  /* 0x0000001500007c02 */ /* 0x000fee0008000f00 */
.L_x_182:
[----:B-1----:R1:W2:Y:S02]  /*9280*/  SYNCS.PHASECHK.TRANS64.TRYWAIT P0, [R0+URZ+0xa8], R4 ;  /* 0x0000a804000075a7 */ /* 0x0022a400080011ff */
[----:B--2---:R-:W-:Y:S05]  /*9290*/  @!P0 NANOSLEEP.SYNCS 0x989680 ;  /* 0x009896800000895d */ /* 0x004fea0003900000 */
[----:B------:R-:W2:Y:S02]  /*92a0*/  @!P0 SYNCS.PHASECHK.TRANS64 P0, [R0+URZ+0xa8], R4 ;  /* 0x0000a804000085a7 */ /* 0x000ea400080010ff */
[----:B--2---:R-:W-:Y:S05]  /*92b0*/  @!P0 BRA `(.L_x_182) ;  /* 0xfffffffc00f08947 */ /* 0x004fea000383ffff */
[----:B------:R-:W-:Y:S05]  /*92c0*/  BRA `(.L_x_183) ;  /* 0xffffffb800c07947 */ /* 0x000fea000383ffff */
.L_x_88:
[----:B------:R-:W-:Y:S07]  /*92d0*/  MOV R0, UR21 ;  /* 0x0000001500007c02 */ /* 0x000fee0008000f00 */
.L_x_184:
[----:B-1----:R1:W2:Y:S02]  /*92e0*/  SYNCS.PHASECHK.TRANS64.TRYWAIT P0, [R0+URZ+0xb0], R4 ;  /* 0x0000b004000075a7 */ /* 0x0022a400080011ff */
[----:B--2---:R-:W-:Y:S05]  /*92f0*/  @!P0 NANOSLEEP.SYNCS 0x989680 ;  /* 0x009896800000895d */ /* 0x004fea0003900000 */
[----:B------:R-:W2:Y:S02]  /*9300*/  @!P0 SYNCS.PHASECHK.TRANS64 P0, [R0+URZ+0xb0], R4 ;  /* 0x0000b004000085a7 */ /* 0x000ea400080010ff */
[----:B--2---:R-:W-:Y:S05]  /*9310*/  @!P0 BRA `(.L_x_184) ;  /* 0xfffffffc00f08947 */ /* 0x004fea000383ffff */
[----:B------:R-:W-:Y:S05]  /*9320*/  BRA `(.L_x_185) ;  /* 0xffffffbc00047947 */ /* 0x000fea000383ffff */
.L_x_89:
[----:B------:R-:W-:Y:S07]  /*9330*/  MOV R0, UR21 ;  /* 0x0000001500007c02 */ /* 0x000fee0008000f00 */
.L_x_186:
[----:B-1----:R1:W2:Y:S02]  /*9340*/  SYNCS.PHASECHK.TRANS64.TRYWAIT P0, [R0+URZ+0xb8], R4 ;  /* 0x0000b804000075a7 */ /* 0x0022a400080011ff */
[----:B--2---:R-:W-:Y:S05]  /*9350*/  @!P0 NANOSLEEP.SYNCS 0x989680 ;  /* 0x009896800000895d */ /* 0x004fea0003900000 */
[----:B------:R-:W2:Y:S02]  /*9360*/  @!P0 SYNCS.PHASECHK.TRANS64 P0, [R0+URZ+0xb8], R4 ;  /* 0x0000b804000085a7 */ /* 0x000ea400080010ff */
[----:B--2---:R-:W-:Y:S05]  /*9370*/  @!P0 BRA `(.L_x_186) ;  /* 0xfffffffc00f08947 */ /* 0x004fea000383ffff */
[----:B------:R-:W-:Y:S05]  /*9380*/  BRA `(.L_x_187) ;  /* 0xffffffbc004c7947 */ /* 0x000fea000383ffff */
.L_x_91:
[----:B------:R-:W-:-:S07]  /*9390*/  MOV R0, UR21 ;  /* 0x0000001500007c02 */ /* 0x000fce0008000f00 */
.L_x_188:
[----:B--2---:R2:W4:Y:S02]  /*93a0*/  SYNCS.PHASECHK.TRANS64.TRYWAIT P0, [R0+URZ+0xa0], R2 ;  /* 0x0000a002000075a7 */ /* 0x00452400080011ff */
[----:B----4-:R-:W-:Y:S05]  /*93b0*/  @!P0 NANOSLEEP.SYNCS 0x989680 ;  /* 0x009896800000895d */ /* 0x010fea0003900000 */
[----:B------:R-:W4:Y:S02]  /*93c0*/  @!P0 SYNCS.PHASECHK.TRANS64 P0, [R0+URZ+0xa0], R2 ;  /* 0x0000a002000085a7 */ /* 0x000f2400080010ff */
[----:B----4-:R-:W-:Y:S05]  /*93d0*/  @!P0 BRA `(.L_x_188) ;  /* 0xfffffffc00f08947 */ /* 0x010fea000383ffff */
[----:B------:R-:W-:Y:S05]  /*93e0*/  BRA `(.L_x_189) ;  /* 0xffffffbc00c47947 */ /* 0x000fea000383ffff */
.L_x_92:
[----:B--2---:R-:W-:-:S07]  /*93f0*/  MOV R0, UR21 ;  /* 0x0000001500007c02 */ /* 0x004fce0008000f00 */
.L_x_190:
[----:B--2---:R2:W4:Y:S02]  /*9400*/  SYNCS.PHASECHK.TRANS64.TRYWAIT P0, [R0+URZ+0xa8], R2 ;  /* 0x0000a802000075a7 */ /* 0x00452400080011ff */
[----:B----4-:R-:W-:Y:S05]  /*9410*/  @!P0 NANOSLEEP.SYNCS 0x989680 ;  /* 0x009896800000895d */ /* 0x010fea0003900000 */
[----:B------:R-:W4:Y:S02]  /*9420*/  @!P0 SYNCS.PHASECHK.TRANS64 P0, [R0+URZ+0xa8], R2 ;  /* 0x0000a802000085a7 */ /* 0x000f2400080010ff */
[----:B----4-:R-:W-:Y:S05]  /*9430*/  @!P0 BRA `(.L_x_190) ;  /* 0xfffffffc00f08947 */ /* 0x010fea000383ffff */
[----:B------:R-:W-:Y:S05]  /*9440*/  BRA `(.L_x_191) ;  /* 0xffffffbc00b47947 */ /* 0x000fea000383ffff */
.L_x_93:
[----:B--2---:R-:W-:-:S07]  /*9450*/  MOV R0, UR21 ;  /* 0x0000001500007c02 */ /* 0x004fce0008000f00 */
.L_x_192:
[----:B--2---:R2:W4:Y:S02]  /*9460*/  SYNCS.PHASECHK.TRANS64.TRYWAIT P0, [R0+URZ+0xb0], R2 ;  /* 0x0000b002000075a7 */ /* 0x00452400080011ff */
[----:B----4-:R-:W-:Y:S05]  /*9470*/  @!P0 NANOSLEEP.SYNCS 0x989680 ;  /* 0x009896800000895d */ /* 0x010fea0003900000 */
[----:B------:R-:W4:Y:S02]  /*9480*/  @!P0 SYNCS.PHASECHK.TRANS64 P0, [R0+URZ+0xb0], R2 ;  /* 0x0000b002000085a7 */ /* 0x000f2400080010ff */
[----:B----4-:R-:W-:Y:S05]  /*9490*/  @!P0 BRA `(.L_x_192) ;  /* 0xfffffffc00f08947 */ /* 0x010fea000383ffff */
[----:B------:R-:W-:Y:S05]  /*94a0*/  BRA `(.L_x_193) ;  /* 0xffffffbc00a47947 */ /* 0x000fea000383ffff */
.L_x_95:
[----:B-1----:R1:W2:Y:S02]  /*94b0*/  SYNCS.PHASECHK.TRANS64.TRYWAIT P0, [R3+URZ+0xd0], R0 ;  /* 0x0000d000030075a7 */ /* 0x0022a400080011ff */
[----:B--2---:R-:W-:Y:S05]  /*94c0*/  @!P0 NANOSLEEP.SYNCS 0x989680 ;  /* 0x009896800000895d */ /* 0x004fea0003900000 */
[----:B------:R-:W2:Y:S02]  /*94d0*/  @!P0 SYNCS.PHASECHK.TRANS64 P0, [R3+URZ+0xd0], R0 ;  /* 0x0000d000030085a7 */ /* 0x000ea400080010ff */
[----:B--2---:R-:W-:Y:S05]  /*94e0*/  @!P0 BRA `(.L_x_95) ;  /* 0xfffffffc00f08947 */ /* 0x004fea000383ffff */
[----:B------:R-:W-:Y:S05]  /*94f0*/  BRA `(.L_x_194) ;  /* 0xffffffc000707947 */ /* 0x000fea000383ffff */
.L_x_106:
[----:B-1----:R-:W-:Y:S04]  /*9500*/  MOV R0, UR44 ;  /* 0x0000002c00007c02 */ /* 0x002fe80008000f00 */
[----:B------:R1:W2:Y:S03]  /*9510*/  SYNCS.PHASECHK.TRANS64.TRYWAIT P1, [R0+URZ+0x80], R3 ;  /* 0x00008003000075a7 */ /* 0x0002a600080211ff */
[----:B--2---:R-:W-:Y:S05]  /*9520*/  @!P1 NANOSLEEP.SYNCS 0x989680 ;  /* 0x009896800000995d */ /* 0x004fea0003900000 */
[----:B------:R-:W2:Y:S02]  /*9530*/  @!P1 SYNCS.PHASECHK.TRANS64 P1, [R0+URZ+0x80], R3 ;  /* 0x00008003000095a7 */ /* 0x000ea400080210ff */
[----:B--2---:R-:W-:Y:S05]  /*9540*/  @!P1 BRA `(.L_x_106) ;  /* 0xfffffffc00ec9947 */ /* 0x004fea000383ffff */
[----:B------:R-:W-:Y:S05]  /*9550*/  BRA `(.L_x_105) ;  /* 0xffffffcc00d47947 */ /* 0x000fea000383ffff */
.L_x_108:
[----:B-1----:R1:W3:Y:S02]  /*9560*/  SYNCS.PHASECHK.TRANS64.TRYWAIT P0, [R26+URZ+0xf0], R2 ;  /* 0x0000f0021a0075a7 */ /* 0x0022e400080011ff */
[----:B---3--:R-:W-:Y:S05]  /*9570*/  @!P0 NANOSLEEP.SYNCS 0x989680 ;  /* 0x009896800000895d */ /* 0x008fea0003900000 */
[----:B------:R-:W3:Y:S02]  /*9580*/  @!P0 SYNCS.PHASECHK.TRANS64 P0, [R26+URZ+0xf0], R2 ;  /* 0x0000f0021a0085a7 */ /* 0x000ee400080010ff */
[----:B---3--:R-:W-:Y:S05]  /*9590*/  @!P0 BRA `(.L_x_108) ;  /* 0xfffffffc00f08947 */ /* 0x008fea000383ffff */
[----:B------:R-:W-:Y:S05]  /*95a0*/  BRA `(.L_x_107) ;  /* 0xffffffcc00f87947 */ /* 0x000fea000383ffff */
.L_x_117:
[----:B---3--:R3:W4:Y:S02]  /*95b0*/  SYNCS.PHASECHK.TRANS64.TRYWAIT P0, [R4+URZ+0x80], R0 ;  /* 0x00008000040075a7 */ /* 0x00872400080011ff */
[----:B----4-:R-:W-:Y:S05]  /*95c0*/  @!P0 NANOSLEEP.SYNCS 0x989680 ;  /* 0x009896800000895d */ /* 0x010fea0003900000 */
[----:B------:R-:W4:Y:S02]  /*95d0*/  @!P0 SYNCS.PHASECHK.TRANS64 P0, [R4+URZ+0x80], R0 ;  /* 0x00008000040085a7 */ /* 0x000f2400080010ff */
[----:B----4-:R-:W-:Y:S05]  /*95e0*/  @!P0 BRA `(.L_x_117) ;  /* 0xfffffffc00f08947 */ /* 0x010fea000383ffff */
[----:B------:R-:W-:Y:S05]  /*95f0*/  BRA `(.L_x_116) ;  /* 0xffffffd400e47947 */ /* 0x000fea000383ffff */
.L_x_125:
[----:B-1----:R1:W4:Y:S02]  /*9600*/  SYNCS.PHASECHK.TRANS64.TRYWAIT P0, [R2+URZ+0x80], R4 ;  /* 0x00008004020075a7 */ /* 0x00232400080011ff */
[----:B----4-:R-:W-:Y:S05]  /*9610*/  @!P0 NANOSLEEP.SYNCS 0x989680 ;  /* 0x009896800000895d */ /* 0x010fea0003900000 */
[----:B------:R-:W4:Y:S02]  /*9620*/  @!P0 SYNCS.PHASECHK.TRANS64 P0, [R2+URZ+0x80], R4 ;  /* 0x00008004020085a7 */ /* 0x000f2400080010ff */
[----:B----4-:R-:W-:Y:S05]  /*9630*/  @!P0 BRA `(.L_x_125) ;  /* 0xfffffffc00f08947 */ /* 0x010fea000383ffff */
[----:B------:R-:W-:Y:S05]  /*9640*/  BRA `(.L_x_124) ;  /* 0xffffffdc00f47947 */ /* 0x000fea000383ffff */
.L_x_133:
[----:B---3--:R3:W4:Y:S02]  /*9650*/  SYNCS.PHASECHK.TRANS64.TRYWAIT P0, [R3+URZ+0x80], R0 ;  /* 0x00008000030075a7 */ /* 0x00872400080011ff */
[----:B----4-:R-:W-:Y:S05]  /*9660*/  @!P0 NANOSLEEP.SYNCS 0x989680 ;  /* 0x009896800000895d */ /* 0x010fea0003900000 */
[----:B------:R-:W4:Y:S02]  /*9670*/  @!P0 SYNCS.PHASECHK.TRANS64 P0, [R3+URZ+0x80], R0 ;  /* 0x00008000030085a7 */ /* 0x000f2400080010ff */
[----:B----4-:R-:W-:Y:S05]  /*9680*/  @!P0 BRA `(.L_x_133) ;  /* 0xfffffffc00f08947 */ /* 0x010fea000383ffff */
[----:B------:R-:W-:Y:S05]  /*9690*/  BRA `(.L_x_132) ;  /* 0xffffffe800007947 */ /* 0x000fea000383ffff */
        .weak           $__internal_0_$__cuda_sm10x_tcgen05_guardrail_trap_col_being_dealloced_not_returned_by_alloc
        .type           $__internal_0_$__cuda_sm10x_tcgen05_guardrail_trap_col_being_dealloced_not_returned_by_alloc,@function
        .size           $__internal_0_$__cuda_sm10x_tcgen05_guardrail_trap_col_being_dealloced_not_returned_by_alloc,($__internal_1_$__cuda_sm10x_tcgen05_guardrail_trap_phase_invalid_during_alloc - $__internal_0_$__cuda_sm10x_tcgen05_guardrail_trap_col_being_dealloced_not_returned_by_alloc)
$__internal_0_$__cuda_sm10x_tcgen05_guardrail_trap_col_being_dealloced_not_returned_by_alloc:
[----:B------:R-:W-:Y:S05]  /*96a0*/  BPT.TRAP 0x1 ;  /* 0x000000040000795c */ /* 0x000fea0000300000 */
[----:B------:R-:W-:-:S04]  /*96b0*/  HFMA2 R3, -RZ, RZ, 0, 0 ;  /* 0x00000000ff037431 */ /* 0x000fc800000001ff */
[----:B------:R-:W-:Y:S05]  /*96c0*/  RET.REL.NODEC R2 `(_ZN7cutlass13device_kernelINS_4gemm6kernel13GemmUniversalIN4cute5tupleIJiiiiEEENS1_10collective13CollectiveMmaINS1_35MainloopSm100TmaUmmaWarpSpecializedILi8ELi2ELi4ENS5_IJNS4_1CILi4EEENSA_ILi1EEESC_EEEEENS5_IJNSA_ILi64EEENSA_ILi128EEESF_EEENS_10bfloat16_tENS5_IJlSC_lEEESI_SJ_NS4_8TiledMMAINS4_8MMA_AtomIJNS4_20SM100_MMA_F16BF16_SSISI_SI_fLi64ELi128ELNS4_4UMMA5MajorE0ELSO_0ELNSN_7ScaleInE0ELSP_0EEEEEENS4_6LayoutINS5_IJSC_SC_SC_EEENS5_IJNSA_ILi0EEESU_SU_EEEEENS5_IJNS4_10UnderscoreESX_SX_EEEEENS4_13SM90_TMA_LOADENS4_14ComposedLayoutINS4_7SwizzleILi3ELi4ELi3EEENS4_18smem_ptr_flag_bitsILi16EEENSS_INS5_IJNSA_ILi8EEESF_EEENS5_IJSF_SC_EEEEEEEvNS4_8identityENS4_23SM90_TMA_LOAD_MULTICASTES1A_vS1B_EENS_8epilogue10collective18CollectiveEpilogueINS1E_23Sm100TmaWarpSpecializedILi4ELi2ELi16ELb1ELb0EEEJSH_NS5_IJNSS_ISF_SC_EENSS_INSA_ILi32EEESC_EEEEESI_SJ_SI_SJ_NS1E_6fusion15FusionCallbacksIS1I_NS1N_17LinearCombinationISI_fSI_fLNS_15FloatRoundStyleE2EEESH_S1M_JEEENS4_5SM1004TMEM4LOAD26SM100_TMEM_LOAD_16dp256b4xES10_NS11_INS12_ILi2ELi4ELi3EEES15_NSS_INS5_IJS16_S1K_EEENS5_IJS1K_SC_EEEEEEENS4_17SM75_U32x4_LDSM_NENS4_14SM90_TMA_STOREES21_NS4_17SM90_U32x4_STSM_NENS4_39AutoVectorizingCopyWithAssumedAlignmentILi128EEEEEEvvEEEEvNT_6ParamsE) ;  /* 0xffffff68024c7950 */ /* 0x000fea0003c3ffff */
        .weak           $__internal_1_$__cuda_sm10x_tcgen05_guardrail_trap_phase_invalid_during_alloc
        .type           $__internal_1_$__cuda_sm10x_tcgen05_guardrail_trap_phase_invalid_during_alloc,@function
        .size           $__internal_1_$__cuda_sm10x_tcgen05_guardrail_trap_phase_invalid_during_alloc,($__internal_2_$__cuda_sm10x_tcgen05_guardrail_trap_unallocated_columns_being_dealloced - $__internal_1_$__cuda_sm10x_tcgen05_guardrail_trap_phase_invalid_during_alloc)
$__internal_1_$__cuda_sm10x_tcgen05_guardrail_trap_phase_invalid_during_alloc:
[----:B------:R-:W-:Y:S05]  /*96d0*/  BPT.TRAP 0x1 ;  /* 0x000000040000795c */ /* 0x000fea0000300000 */
[----:B------:R-:W-:-:S04]  /*96e0*/  MOV R5, 0x0 ;  /* 0x0000000000057802 */ /* 0x000fc80000000f00 */
[----:B------:R-:W-:Y:S05]  /*96f0*/  RET.REL.NODEC R4 `(_ZN7cutlass13device_kernelINS_4gemm6kernel13GemmUniversalIN4cute5tupleIJiiiiEEENS1_10collective13CollectiveMmaINS1_35MainloopSm100TmaUmmaWarpSpecializedILi8ELi2ELi4ENS5_IJNS4_1CILi4EEENSA_ILi1EEESC_EEEEENS5_IJNSA_ILi64EEENSA_ILi128EEESF_EEENS_10bfloat16_tENS5_IJlSC_lEEESI_SJ_NS4_8TiledMMAINS4_8MMA_AtomIJNS4_20SM100_MMA_F16BF16_SSISI_SI_fLi64ELi128ELNS4_4UMMA5MajorE0ELSO_0ELNSN_7ScaleInE0ELSP_0EEEEEENS4_6LayoutINS5_IJSC_SC_SC_EEENS5_IJNSA_ILi0EEESU_SU_EEEEENS5_IJNS4_10UnderscoreESX_SX_EEEEENS4_13SM90_TMA_LOADENS4_14ComposedLayoutINS4_7SwizzleILi3ELi4ELi3EEENS4_18smem_ptr_flag_bitsILi16EEENSS_INS5_IJNSA_ILi8EEESF_EEENS5_IJSF_SC_EEEEEEEvNS4_8identityENS4_23SM90_TMA_LOAD_MULTICASTES1A_vS1B_EENS_8epilogue10collective18CollectiveEpilogueINS1E_23Sm100TmaWarpSpecializedILi4ELi2ELi16ELb1ELb0EEEJSH_NS5_IJNSS_ISF_SC_EENSS_INSA_ILi32EEESC_EEEEESI_SJ_SI_SJ_NS1E_6fusion15FusionCallbacksIS1I_NS1N_17LinearCombinationISI_fSI_fLNS_15FloatRoundStyleE2EEESH_S1M_JEEENS4_5SM1004TMEM4LOAD26SM100_TMEM_LOAD_16dp256b4xES10_NS11_INS12_ILi2ELi4ELi3EEES15_NSS_INS5_IJS16_S1K_EEENS5_IJS1K_SC_EEEEEEENS4_17SM75_U32x4_LDSM_NENS4_14SM90_TMA_STOREES21_NS4_17SM90_U32x4_STSM_NENS4_39AutoVectorizingCopyWithAssumedAlignmentILi128EEEEEEvvEEEEvNT_6ParamsE) ;  /* 0xffffff6804407950 */ /* 0x000fea0003c3ffff */
        .weak           $__internal_2_$__cuda_sm10x_tcgen05_guardrail_trap_unallocated_columns_being_dealloced
        .type           $__internal_2_$__cuda_sm10x_tcgen05_guardrail_trap_unallocated_columns_being_dealloced,@function
        .size           $__internal_2_$__cuda_sm10x_tcgen05_guardrail_trap_unallocated_columns_being_dealloced,(.L_x_196 - $__internal_2_$__cuda_sm10x_tcgen05_guardrail_trap_unallocated_columns_being_dealloced)
$__internal_2_$__cuda_sm10x_tcgen05_guardrail_trap_unallocated_columns_being_dealloced:
[----:B------:R-:W-:Y:S05]  /*9700*/  BPT.TRAP 0x1 ;  /* 0x000000040000795c */ /* 0x000fea0000300000 */
[----:B------:R-:W-:-:S04]  /*9710*/  HFMA2 R3, -RZ, RZ, 0, 0 ;  /* 0x00000000ff037431 */ /* 0x000fc800000001ff */
[----:B------:R-:W-:Y:S05]  /*9720*/  RET.REL.NODEC R2 `(_ZN7cutlass13device_kernelINS_4gemm6kernel13GemmUniversalIN4cute5tupleIJiiiiEEENS1_10collective13CollectiveMmaINS1_35MainloopSm100TmaUmmaWarpSpecializedILi8ELi2ELi4ENS5_IJNS4_1CILi4EEENSA_ILi1EEESC_EEEEENS5_IJNSA_ILi64EEENSA_ILi128EEESF_EEENS_10bfloat16_tENS5_IJlSC_lEEESI_SJ_NS4_8TiledMMAINS4_8MMA_AtomIJNS4_20SM100_MMA_F16BF16_SSISI_SI_fLi64ELi128ELNS4_4UMMA5MajorE0ELSO_0ELNSN_7ScaleInE0ELSP_0EEEEEENS4_6LayoutINS5_IJSC_SC_SC_EEENS5_IJNSA_ILi0EEESU_SU_EEEEENS5_IJNS4_10UnderscoreESX_SX_EEEEENS4_13SM90_TMA_LOADENS4_14ComposedLayoutINS4_7SwizzleILi3ELi4ELi3EEENS4_18smem_ptr_flag_bitsILi16EEENSS_INS5_IJNSA_ILi8EEESF_EEENS5_IJSF_SC_EEEEEEEvNS4_8identityENS4_23SM90_TMA_LOAD_MULTICASTES1A_vS1B_EENS_8epilogue10collective18CollectiveEpilogueINS1E_23Sm100TmaWarpSpecializedILi4ELi2ELi16ELb1ELb0EEEJSH_NS5_IJNSS_ISF_SC_EENSS_INSA_ILi32EEESC_EEEEESI_SJ_SI_SJ_NS1E_6fusion15FusionCallbacksIS1I_NS1N_17LinearCombinationISI_fSI_fLNS_15FloatRoundStyleE2EEESH_S1M_JEEENS4_5SM1004TMEM4LOAD26SM100_TMEM_LOAD_16dp256b4xES10_NS11_INS12_ILi2ELi4ELi3EEES15_NSS_INS5_IJS16_S1K_EEENS5_IJS1K_SC_EEEEEEENS4_17SM75_U32x4_LDSM_NENS4_14SM90_TMA_STOREES21_NS4_17SM90_U32x4_STSM_NENS4_39AutoVectorizingCopyWithAssumedAlignmentILi128EEEEEEvvEEEEvNT_6ParamsE) ;  /* 0xffffff6802347950 */ /* 0x000fea0003c3ffff */
.L_x_195:
[----:B------:R-:W-:-:S00]  /*9730*/  BRA `(.L_x_195) ;  /* 0xfffffffc00fc7947 */ /* 0x000fc0000383ffff */
[----:B------:R-:W-:-:S00]  /*9740*/  NOP ;  /* 0x0000000000007918 */ /* 0x000fc00000000000 */
        /* <DEDUP_REMOVED lines=11> */
.L_x_196:


//--------------------- .nv.global.init           --------------------------
	.section	.nv.global.init,"aw",@progbits
.nv.global.init:
	.type		$str$27,@object
	.size		$str$27,($str$28 - $str$27)
$str$27:
        /*0000*/ 	.byte	0x28, 0x61, 0x64, 0x64, 0x72, 0x65, 0x73, 0x73, 0x20, 0x26, 0x20, 0x6d, 0x61, 0x73, 0x6b, 0x29
        /*0010*/ 	.byte	0x20, 0x3d, 0x3d, 0x20, 0x30, 0x00
	.type		$str$28,@object
	.size		$str$28,($str$26 - $str$28)
$str$28:
        /*0016*/ 	.byte	0x2f, 0x74, 0x6d, 0x70, 0x2f, 0x63, 0x75, 0x74, 0x6c, 0x61, 0x73, 0x73, 0x5f, 0x73, 0x77, 0x65
        /*0026*/ 	.byte	0x65, 0x70, 0x5f, 0x73, 0x72, 0x63, 0x2f, 0x69, 0x6e, 0x63, 0x6c, 0x75, 0x64, 0x65, 0x2f, 0x63
        /*0036*/ 	.byte	0x75, 0x74, 0x65, 0x2f, 0x70, 0x6f, 0x69, 0x6e, 0x74, 0x65, 0x72, 0x5f, 0x66, 0x6c, 0x61, 0x67
        /*0046*/ 	.byte	0x67, 0x65, 0x64, 0x2e, 0x68, 0x70, 0x70, 0x00
	.type		$str$26,@object
	.size		$str$26,($str$25 - $str$26)
$str$26:
        /*004e*/ 	.byte	0x2f, 0x74, 0x6d, 0x70, 0x2f, 0x63, 0x75, 0x74, 0x6c, 0x61, 0x73, 0x73, 0x5f, 0x73, 0x77, 0x65
        /*005e*/ 	.byte	0x65, 0x70, 0x5f, 0x73, 0x72, 0x63, 0x2f, 0x69, 0x6e, 0x63, 0x6c, 0x75, 0x64, 0x65, 0x2f, 0x63
        /*006e*/ 	.byte	0x75, 0x74, 0x65, 0x2f, 0x61, 0x74, 0x6f, 0x6d, 0x2f, 0x63, 0x6f, 0x70, 0x79, 0x5f, 0x74, 0x72
        /*007e*/ 	.byte	0x61, 0x69, 0x74, 0x73, 0x5f, 0x73, 0x6d, 0x31, 0x30, 0x30, 0x2e, 0x68, 0x70, 0x70, 0x00
	.type		$str$25,@object
	.size		$str$25,(__unnamed_1 - $str$25)
$str$25:
        /*008d*/ 	.byte	0x28, 0x28, 0x75, 0x69, 0x6e, 0x74, 0x33, 0x32, 0x5f, 0x74, 0x28, 0x74, 0x68, 0x72, 0x65, 0x61
        /*009d*/ 	.byte	0x64, 0x49, 0x64, 0x78, 0x2e, 0x78, 0x29, 0x20, 0x2f, 0x20, 0x33, 0x32, 0x29, 0x20, 0x25, 0x20
        /*00ad*/ 	.byte	0x34, 0x29, 0x20, 0x3d, 0x3d, 0x20, 0x28, 0x28, 0x28, 0x74, 0x6d, 0x65, 0x6d, 0x5f, 0x61, 0x64
        /*00bd*/ 	.byte	0x64, 0x72, 0x20, 0x3e, 0x3e, 0x20, 0x31, 0x36, 0x29, 0x20, 0x2f, 0x20, 0x33, 0x32, 0x29, 0x20
        /*00cd*/ 	.byte	0x25, 0x20, 0x34, 0x29, 0x00
	.type		__unnamed_1,@object
	.size		__unnamed_1,(__unnamed_2 - __unnamed_1)
__unnamed_1:
        /*00d2*/ 	.byte	0x61, 0x75, 0x74, 0x6f, 0x20, 0x63, 0x75, 0x74, 0x65, 0x3a, 0x3a, 0x61, 0x73, 0x5f, 0x70, 0x6f
        /* <DEDUP_REMOVED lines=24> */
        /*0262*/ 	.byte	0x30, 0x34, 0x38, 0x3e, 0x3e, 0x3e, 0x3e, 0x5d, 0x00
	.type		__unnamed_2,@object
	.size		__unnamed_2,(.L_2 - __unnamed_2)
__unnamed_2:
        /* <DEDUP_REMOVED lines=45> */
        /*053b*/ 	.byte	0x3e, 0x3e, 0x3e, 0x5d, 0x00
.L_2:


//--------------------- .nv.shared._ZN7cutlass13device_kernelINS_4gemm6kernel13GemmUniversalIN4cute5tupleIJiiiiEEENS1_10collective13CollectiveMmaINS1_35MainloopSm100TmaUmmaWarpSpecializedILi8ELi2ELi4ENS5_IJNS4_1CILi4EEENSA_ILi1EEESC_EEEEENS5_IJNSA_ILi64EEENSA_ILi128EEESF_EEENS_10bfloat16_tENS5_IJlSC_lEEESI_SJ_NS4_8TiledMMAINS4_8MMA_AtomIJNS4_20SM100_MMA_F16BF16_SSISI_SI_fLi64ELi128ELNS4_4UMMA5MajorE0ELSO_0ELNSN_7ScaleInE0ELSP_0EEEEEENS4_6LayoutINS5_IJSC_SC_SC_EEENS5_IJNSA_ILi0EEESU_SU_EEEEENS5_IJNS4_10UnderscoreESX_SX_EEEEENS4_13SM90_TMA_LOADENS4_14ComposedLayoutINS4_7SwizzleILi3ELi4ELi3EEENS4_18smem_ptr_flag_bitsILi16EEENSS_INS5_IJNSA_ILi8EEESF_EEENS5_IJSF_SC_EEEEEEEvNS4_8identityENS4_23SM90_TMA_LOAD_MULTICASTES1A_vS1B_EENS_8epilogue10collective18CollectiveEpilogueINS1E_23Sm100TmaWarpSpecializedILi4ELi2ELi16ELb1ELb0EEEJSH_NS5_IJNSS_ISF_SC_EENSS_INSA_ILi32EEESC_EEEEESI_SJ_SI_SJ_NS1E_6fusion15FusionCallbacksIS1I_NS1N_17LinearCombinationISI_fSI_fLNS_15FloatRoundStyleE2EEESH_S1M_JEEENS4_5SM1004TMEM4LOAD26SM100_TMEM_LOAD_16dp256b4xES10_NS11_INS12_ILi2ELi4ELi3EEES15_NSS_INS5_IJS16_S1K_EEENS5_IJS1K_SC_EEEEEEENS4_17SM75_U32x4_LDSM_NENS4_14SM90_TMA_STOREES21_NS4_17SM90_U32x4_STSM_NENS4_39AutoVectorizingCopyWithAssumedAlignmentILi128EEEEEEvvEEEEvNT_6ParamsE --------------------------
	.section	.nv.shared._ZN7cutlass13device_kernelINS_4gemm6kernel13GemmUniversalIN4cute5tupleIJiiiiEEENS1_10collective13CollectiveMmaINS1_35MainloopSm100TmaUmmaWarpSpecializedILi8ELi2ELi4ENS5_IJNS4_1CILi4EEENSA_ILi1EEESC_EEEEENS5_IJNSA_ILi64EEENSA_ILi128EEESF_EEENS_10bfloat16_tENS5_IJlSC_lEEESI_SJ_NS4_8TiledMMAINS4_8MMA_AtomIJNS4_20SM100_MMA_F16BF16_SSISI_SI_fLi64ELi128ELNS4_4UMMA5MajorE0ELSO_0ELNSN_7ScaleInE0ELSP_0EEEEEENS4_6LayoutINS5_IJSC_SC_SC_EEENS5_IJNSA_ILi0EEESU_SU_EEEEENS5_IJNS4_10UnderscoreESX_SX_EEEEENS4_13SM90_TMA_LOADENS4_14ComposedLayoutINS4_7SwizzleILi3ELi4ELi3EEENS4_18smem_ptr_flag_bitsILi16EEENSS_INS5_IJNSA_ILi8EEESF_EEENS5_IJSF_SC_EEEEEEEvNS4_8identityENS4_23SM90_TMA_LOAD_MULTICASTES1A_vS1B_EENS_8epilogue10collective18CollectiveEpilogueINS1E_23Sm100TmaWarpSpecializedILi4ELi2ELi16ELb1ELb0EEEJSH_NS5_IJNSS_ISF_SC_EENSS_INSA_ILi32EEESC_EEEEESI_SJ_SI_SJ_NS1E_6fusion15FusionCallbacksIS1I_NS1N_17LinearCombinationISI_fSI_fLNS_15FloatRoundStyleE2EEESH_S1M_JEEENS4_5SM1004TMEM4LOAD26SM100_TMEM_LOAD_16dp256b4xES10_NS11_INS12_ILi2ELi4ELi3EEES15_NSS_INS5_IJS16_S1K_EEENS5_IJS1K_SC_EEEEEEENS4_17SM75_U32x4_LDSM_NENS4_14SM90_TMA_STOREES21_NS4_17SM90_U32x4_STSM_NENS4_39AutoVectorizingCopyWithAssumedAlignmentILi128EEEEEEvvEEEEvNT_6ParamsE,"aw",@nobits
	.sectionflags	@""
	.align	16
	.zero		1024


//--------------------- .nv.shared.reserved.0     --------------------------
	.section	.nv.shared.reserved.0,"aw",@nobits
	.weak		__nv_reservedSMEM_offset_0_alias
	.size		__nv_reservedSMEM_offset_0_alias, 0, 64
	.other		__nv_reservedSMEM_offset_0_alias,@"STO_CUDA_RESERVED_SHARED STV_DEFAULT"
__nv_reservedSMEM_offset_0_alias:
	.zero		0
.nv.shared.reserved.0:
	.zero		64
	.weak		__nv_reservedSMEM_tcgen05_partition
	.type		__nv_reservedSMEM_tcgen05_partition,@object
	.size		__nv_reservedSMEM_tcgen05_partition,(.L_0 - __nv_reservedSMEM_tcgen05_partition)
__nv_reservedSMEM_tcgen05_partition:
	.zero		32
.L_0:


//--------------------- .nv.global                --------------------------
	.section	.nv.global,"aw",@nobits
.nv.global:
	.type		_ZN40_INTERNAL_33b84945_4_k_cu_7cabd729_321034cute1_E,@object
	.size		_ZN40_INTERNAL_33b84945_4_k_cu_7cabd729_321034cute1_E,(_ZN40_INTERNAL_33b84945_4_k_cu_7cabd729_321034cuda3std3__45__cpo6cbeginE - _ZN40_INTERNAL_33b84945_4_k_cu_7cabd729_321034cute1_E)
_ZN40_INTERNAL_33b84945_4_k_cu_7cabd729_321034cute1_E:
	.zero		1
	.type		_ZN40_INTERNAL_33b84945_4_k_cu_7cabd729_321034cuda3std3__45__cpo6cbeginE,@object
	.size		_ZN40_INTERNAL_33b84945_4_k_cu_7cabd729_321034cuda3std3__45__cpo6cbeginE,(_ZN40_INTERNAL_33b84945_4_k_cu_7cabd729_321034cuda3std3__48in_placeE - _ZN40_INTERNAL_33b84945_4_k_cu_7cabd729_321034cuda3std3__45__cpo6cbeginE)
_ZN40_INTERNAL_33b84945_4_k_cu_7cabd729_321034cuda3std3__45__cpo6cbeginE:
	.zero		1
	.type		_ZN40_INTERNAL_33b84945_4_k_cu_7cabd729_321034cuda3std3__48in_placeE,@object
	.size		_ZN40_INTERNAL_33b84945_4_k_cu_7cabd729_321034cuda3std3__48in_placeE,(_ZN40_INTERNAL_33b84945_4_k_cu_7cabd729_321034cuda3std6ranges3__45__cpo9iter_moveE - _ZN40_INTERNAL_33b84945_4_k_cu_7cabd729_321034cuda3std3__48in_placeE)
_ZN40_INTERNAL_33b84945_4_k_cu_7cabd729_321034cuda3std3__48in_placeE:
	.zero		1
	.type		_ZN40_INTERNAL_33b84945_4_k_cu_7cabd729_321034cuda3std6ranges3__45__cpo9iter_moveE,@object
	.size		_ZN40_INTERNAL_33b84945_4_k_cu_7cabd729_321034cuda3std6ranges3__45__cpo9iter_moveE,(_ZN40_INTERNAL_33b84945_4_k_cu_7cabd729_321034cuda3std3__45__cpo5beginE - _ZN40_INTERNAL_33b84945_4_k_cu_7cabd729_321034cuda3std6ranges3__45__cpo9iter_moveE)
_ZN40_INTERNAL_33b84945_4_k_cu_7cabd729_321034cuda3std6ranges3__45__cpo9iter_moveE:
	.zero		1
	.type		_ZN40_INTERNAL_33b84945_4_k_cu_7cabd729_321034cuda3std3__45__cpo5beginE,@object
	.size		_ZN40_INTERNAL_33b84945_4_k_cu_7cabd729_321034cuda3std3__45__cpo5beginE,(_ZN40_INTERNAL_33b84945_4_k_cu_7cabd729_321034cuda3std3__442_GLOBAL__N__33b84945_4_k_cu_7cabd729_321036ignoreE - _ZN40_INTERNAL_33b84945_4_k_cu_7cabd729_321034cuda3std3__45__cpo5beginE)
_ZN40_INTERNAL_33b84945_4_k_cu_7cabd729_321034cuda3std3__45__cpo5beginE:
	.zero		1
	.type		_ZN40_INTERNAL_33b84945_4_k_cu_7cabd729_321034cuda3std3__442_GLOBAL__N__33b84945_4_k_cu_7cabd729_321036ignoreE,@object
	.size		_ZN40_INTERNAL_33b84945_4_k_cu_7cabd729_321034cuda3std3__442_GLOBAL__N__33b84945_4_k_cu_7cabd729_321036ignoreE,(_ZN40_INTERNAL_33b84945_4_k_cu_7cabd729_321034cute7productE - _ZN40_INTERNAL_33b84945_4_k_cu_7cabd729_321034cuda3std3__442_GLOBAL__N__33b84945_4_k_cu_7cabd729_321036ignoreE)
_ZN40_INTERNAL_33b84945_4_k_cu_7cabd729_321034cuda3std3__442_GLOBAL__N__33b84945_4_k_cu_7cabd729_321036ignoreE:
	.zero		1
	.type		_ZN40_INTERNAL_33b84945_4_k_cu_7cabd729_321034cute7productE,@object
	.size		_ZN40_INTERNAL_33b84945_4_k_cu_7cabd729_321034cute7productE,(_ZN40_INTERNAL_33b84945_4_k_cu_7cabd729_321034cuda3std3__45__cpo3endE - _ZN40_INTERNAL_33b84945_4_k_cu_7cabd729_321034cute7productE)
_ZN40_INTERNAL_33b84945_4_k_cu_7cabd729_321034cute7productE:
	.zero		1
	.type		_ZN40_INTERNAL_33b84945_4_k_cu_7cabd729_321034cuda3std3__45__cpo3endE,@object
	.size		_ZN40_INTERNAL_33b84945_4_k_cu_7cabd729_321034cuda3std3__45__cpo3endE,(_ZN40_INTERNAL_33b84945_4_k_cu_7cabd729_321034cuda3std3__419piecewise_constructE - _ZN40_INTERNAL_33b84945_4_k_cu_7cabd729_321034cuda3std3__45__cpo3endE)
_ZN40_INTERNAL_33b84945_4_k_cu_7cabd729_321034cuda3std3__45__cpo3endE:
	.zero		1
	.type		_ZN40_INTERNAL_33b84945_4_k_cu_7cabd729_321034cuda3std3__419piecewise_constructE,@object
	.size		_ZN40_INTERNAL_33b84945_4_k_cu_7cabd729_321034cuda3std3__419piecewise_constructE,(_ZN40_INTERNAL_33b84945_4_k_cu_7cabd729_321034cuda3std3__45__cpo4cendE - _ZN40_INTERNAL_33b84945_4_k_cu_7cabd729_321034cuda3std3__419piecewise_constructE)
_ZN40_INTERNAL_33b84945_4_k_cu_7cabd729_321034cuda3std3__419piecewise_constructE:
	.zero		1
	.type		_ZN40_INTERNAL_33b84945_4_k_cu_7cabd729_321034cuda3std3__45__cpo4cendE,@object
	.size		_ZN40_INTERNAL_33b84945_4_k_cu_7cabd729_321034cuda3std3__45__cpo4cendE,(_ZN40_INTERNAL_33b84945_4_k_cu_7cabd729_321034cuda3std6ranges3__45__cpo4swapE - _ZN40_INTERNAL_33b84945_4_k_cu_7cabd729_321034cuda3std3__45__cpo4cendE)
_ZN40_INTERNAL_33b84945_4_k_cu_7cabd729_321034cuda3std3__45__cpo4cendE:
	.zero		1
	.type		_ZN40_INTERNAL_33b84945_4_k_cu_7cabd729_321034cuda3std6ranges3__45__cpo4swapE,@object
	.size		_ZN40_INTERNAL_33b84945_4_k_cu_7cabd729_321034cuda3std6ranges3__45__cpo4swapE,(.L_10 - _ZN40_INTERNAL_33b84945_4_k_cu_7cabd729_321034cuda3std6ranges3__45__cpo4swapE)
_ZN40_INTERNAL_33b84945_4_k_cu_7cabd729_321034cuda3std6ranges3__45__cpo4swapE:
	.zero		1
.L_10:


//--------------------- .nv.constant0._ZN7cutlass13device_kernelINS_4gemm6kernel13GemmUniversalIN4cute5tupleIJiiiiEEENS1_10collective13CollectiveMmaINS1_35MainloopSm100TmaUmmaWarpSpecializedILi8ELi2ELi4ENS5_IJNS4_1CILi4EEENSA_ILi1EEESC_EEEEENS5_IJNSA_ILi64EEENSA_ILi128EEESF_EEENS_10bfloat16_tENS5_IJlSC_lEEESI_SJ_NS4_8TiledMMAINS4_8MMA_AtomIJNS4_20SM100_MMA_F16BF16_SSISI_SI_fLi64ELi128ELNS4_4UMMA5MajorE0ELSO_0ELNSN_7ScaleInE0ELSP_0EEEEEENS4_6LayoutINS5_IJSC_SC_SC_EEENS5_IJNSA_ILi0EEESU_SU_EEEEENS5_IJNS4_10UnderscoreESX_SX_EEEEENS4_13SM90_TMA_LOADENS4_14ComposedLayoutINS4_7SwizzleILi3ELi4ELi3EEENS4_18smem_ptr_flag_bitsILi16EEENSS_INS5_IJNSA_ILi8EEESF_EEENS5_IJSF_SC_EEEEEEEvNS4_8identityENS4_23SM90_TMA_LOAD_MULTICASTES1A_vS1B_EENS_8epilogue10collective18CollectiveEpilogueINS1E_23Sm100TmaWarpSpecializedILi4ELi2ELi16ELb1ELb0EEEJSH_NS5_IJNSS_ISF_SC_EENSS_INSA_ILi32EEESC_EEEEESI_SJ_SI_SJ_NS1E_6fusion15FusionCallbacksIS1I_NS1N_17LinearCombinationISI_fSI_fLNS_15FloatRoundStyleE2EEESH_S1M_JEEENS4_5SM1004TMEM4LOAD26SM100_TMEM_LOAD_16dp256b4xES10_NS11_INS12_ILi2ELi4ELi3EEES15_NSS_INS5_IJS16_S1K_EEENS5_IJS1K_SC_EEEEEEENS4_17SM75_U32x4_LDSM_NENS4_14SM90_TMA_STOREES21_NS4_17SM90_U32x4_STSM_NENS4_39AutoVectorizingCopyWithAssumedAlignmentILi128EEEEEEvvEEEEvNT_6ParamsE --------------------------
	.section	.nv.constant0._ZN7cutlass13device_kernelINS_4gemm6kernel13GemmUniversalIN4cute5tupleIJiiiiEEENS1_10collective13CollectiveMmaINS1_35MainloopSm100TmaUmmaWarpSpecializedILi8ELi2ELi4ENS5_IJNS4_1CILi4EEENSA_ILi1EEESC_EEEEENS5_IJNSA_ILi64EEENSA_ILi128EEESF_EEENS_10bfloat16_tENS5_IJlSC_lEEESI_SJ_NS4_8TiledMMAINS4_8MMA_AtomIJNS4_20SM100_MMA_F16BF16_SSISI_SI_fLi64ELi128ELNS4_4UMMA5MajorE0ELSO_0ELNSN_7ScaleInE0ELSP_0EEEEEENS4_6LayoutINS5_IJSC_SC_SC_EEENS5_IJNSA_ILi0EEESU_SU_EEEEENS5_IJNS4_10UnderscoreESX_SX_EEEEENS4_13SM90_TMA_LOADENS4_14ComposedLayoutINS4_7SwizzleILi3ELi4ELi3EEENS4_18smem_ptr_flag_bitsILi16EEENSS_INS5_IJNSA_ILi8EEESF_EEENS5_IJSF_SC_EEEEEEEvNS4_8identityENS4_23SM90_TMA_LOAD_MULTICASTES1A_vS1B_EENS_8epilogue10collective18CollectiveEpilogueINS1E_23Sm100TmaWarpSpecializedILi4ELi2ELi16ELb1ELb0EEEJSH_NS5_IJNSS_ISF_SC_EENSS_INSA_ILi32EEESC_EEEEESI_SJ_SI_SJ_NS1E_6fusion15FusionCallbacksIS1I_NS1N_17LinearCombinationISI_fSI_fLNS_15FloatRoundStyleE2EEESH_S1M_JEEENS4_5SM1004TMEM4LOAD26SM100_TMEM_LOAD_16dp256b4xES10_NS11_INS12_ILi2ELi4ELi3EEES15_NSS_INS5_IJS16_S1K_EEENS5_IJS1K_SC_EEEEEEENS4_17SM75_U32x4_LDSM_NENS4_14SM90_TMA_STOREES21_NS4_17SM90_U32x4_STSM_NENS4_39AutoVectorizingCopyWithAssumedAlignmentILi128EEEEEEvvEEEEvNT_6ParamsE,"a",@progbits
	.sectionflags	@""
	.align	4
.nv.constant0._ZN7cutlass13device_kernelINS_4gemm6kernel13GemmUniversalIN4cute5tupleIJiiiiEEENS1_10collective13CollectiveMmaINS1_35MainloopSm100TmaUmmaWarpSpecializedILi8ELi2ELi4ENS5_IJNS4_1CILi4EEENSA_ILi1EEESC_EEEEENS5_IJNSA_ILi64EEENSA_ILi128EEESF_EEENS_10bfloat16_tENS5_IJlSC_lEEESI_SJ_NS4_8TiledMMAINS4_8MMA_AtomIJNS4_20SM100_MMA_F16BF16_SSISI_SI_fLi64ELi128ELNS4_4UMMA5MajorE0ELSO_0ELNSN_7ScaleInE0ELSP_0EEEEEENS4_6LayoutINS5_IJSC_SC_SC_EEENS5_IJNSA_ILi0EEESU_SU_EEEEENS5_IJNS4_10UnderscoreESX_SX_EEEEENS4_13SM90_TMA_LOADENS4_14ComposedLayoutINS4_7SwizzleILi3ELi4ELi3EEENS4_18smem_ptr_flag_bitsILi16EEENSS_INS5_IJNSA_ILi8EEESF_EEENS5_IJSF_SC_EEEEEEEvNS4_8identityENS4_23SM90_TMA_LOAD_MULTICASTES1A_vS1B_EENS_8epilogue10collective18CollectiveEpilogueINS1E_23Sm100TmaWarpSpecializedILi4ELi2ELi16ELb1ELb0EEEJSH_NS5_IJNSS_ISF_SC_EENSS_INSA_ILi32EEESC_EEEEESI_SJ_SI_SJ_NS1E_6fusion15FusionCallbacksIS1I_NS1N_17LinearCombinationISI_fSI_fLNS_15FloatRoundStyleE2EEESH_S1M_JEEENS4_5SM1004TMEM4LOAD26SM100_TMEM_LOAD_16dp256b4xES10_NS11_INS12_ILi2ELi4ELi3EEES15_NSS_INS5_IJS16_S1K_EEENS5_IJS1K_SC_EEEEEEENS4_17SM75_U32x4_LDSM_NENS4_14SM90_TMA_STOREES21_NS4_17SM90_U32x4_STSM_NENS4_39AutoVectorizingCopyWithAssumedAlignmentILi128EEEEEEvvEEEEvNT_6ParamsE:
	.zero		2944


//--------------------- SYMBOLS --------------------------

	.type		.nv.reservedSmem.offset0,@object
	.size		.nv.reservedSmem.offset0,0x4
	.type		.nv.reservedSmem.cap,@object
	.size		.nv.reservedSmem.cap,0x4
	.type		__assertfail,@function
